//
// Generated by NVIDIA NVVM Compiler
//
// Compiler Build ID: CL-36424714
// Cuda compilation tools, release 13.0, V13.0.88
// Based on NVVM 20.0.0
//

.version 9.0
.target sm_100
.address_size 64

	// .globl	setup_kernel
.global .align 4 .b8 precalc_xorwow_matrix[102400];
.global .align 4 .b8 precalc_xorwow_offset_matrix[102400];
.global .align 4 .b8 mrg32k3aM1[2304];
.global .align 4 .b8 mrg32k3aM2[2304];
.global .align 4 .b8 mrg32k3aM1SubSeq[2016];
.global .align 4 .b8 mrg32k3aM2SubSeq[2016];
.global .align 4 .b8 mrg32k3aM1Seq[2304];
.global .align 4 .b8 mrg32k3aM2Seq[2304];
.const .align 8 .b8 __cr_lgamma_table[72];
// _ZZ8_perturbP17curandStateXORWOWPhiiiE11local_codes has been demoted
// _ZZ8_veccostPfS_PhS_iiE8local_rx has been demoted
// _ZZ15_condition_icm3PfS_PhiiiE4s_ub has been demoted
// _ZZ15_condition_icm3PfS_PhiiiE4s_ib has been demoted
.extern .shared .align 16 .b8 local_rx[];

.visible .entry setup_kernel(
	.param .u32 setup_kernel_param_0,
	.param .u64 .ptr .align 1 setup_kernel_param_1
)
{
	.reg .pred 	%p<25>;
	.reg .b32 	%r<414>;
	.reg .b64 	%rd<19>;

	ld.param.u32 	%r183, [setup_kernel_param_0];
	ld.param.u64 	%rd8, [setup_kernel_param_1];
	mov.u32 	%r184, %tid.x;
	mov.u32 	%r185, %ctaid.x;
	mov.u32 	%r186, %ntid.x;
	mad.lo.s32 	%r1, %r185, %r186, %r184;
	setp.ge.s32 	%p1, %r1, %r183;
	@%p1 bra 	$L__BB0_44;
	cvta.to.global.u64 	%rd10, %rd8;
	// begin inline asm
	mov.u64 	%rd9, %clock64;
	// end inline asm
	cvt.s64.s32 	%rd18, %r1;
	mul.wide.s32 	%rd11, %r1, 48;
	add.s64 	%rd2, %rd10, %rd11;
	cvt.u32.u64 	%r187, %rd9;
	xor.b32  	%r188, %r187, -1429050551;
	mul.lo.s32 	%r189, %r188, 1099087573;
	{ .reg .b32 tmp; mov.b64 {tmp, %r190}, %rd9; }
	xor.b32  	%r191, %r190, -136515619;
	mul.lo.s32 	%r192, %r191, -1703105765;
	add.s32 	%r193, %r189, %r192;
	add.s32 	%r194, %r193, 6615241;
	add.s32 	%r195, %r189, 123456789;
	st.global.v2.u32 	[%rd2], {%r194, %r195};
	xor.b32  	%r196, %r189, 362436069;
	add.s32 	%r197, %r192, 521288629;
	st.global.v2.u32 	[%rd2+8], {%r196, %r197};
	xor.b32  	%r198, %r192, 88675123;
	add.s32 	%r199, %r189, 5783321;
	st.global.v2.u32 	[%rd2+16], {%r198, %r199};
	setp.eq.s32 	%p2, %r1, 0;
	@%p2 bra 	$L__BB0_43;
	mov.b32 	%r320, 0;
$L__BB0_3:
	and.b64  	%rd4, %rd18, 3;
	setp.eq.s64 	%p3, %rd4, 0;
	@%p3 bra 	$L__BB0_42;
	mul.wide.u32 	%rd12, %r320, 3200;
	mov.u64 	%rd13, precalc_xorwow_matrix;
	add.s64 	%rd5, %rd13, %rd12;
	cvt.u32.u64 	%r3, %rd4;
	mov.b32 	%r321, 0;
$L__BB0_5:
	mov.b32 	%r334, 0;
	mov.u32 	%r335, %r334;
	mov.u32 	%r336, %r334;
	mov.u32 	%r337, %r334;
	mov.u32 	%r338, %r334;
	mov.u32 	%r327, %r334;
$L__BB0_6:
	mul.wide.u32 	%rd14, %r327, 4;
	add.s64 	%rd15, %rd2, %rd14;
	ld.global.u32 	%r11, [%rd15+4];
	shl.b32 	%r12, %r327, 5;
	mov.b32 	%r333, 0;
$L__BB0_7:
	.pragma "nounroll";
	shr.u32 	%r204, %r11, %r333;
	and.b32  	%r205, %r204, 1;
	setp.eq.b32 	%p4, %r205, 1;
	not.pred 	%p5, %p4;
	add.s32 	%r206, %r12, %r333;
	mul.lo.s32 	%r207, %r206, 5;
	mul.wide.u32 	%rd16, %r207, 4;
	add.s64 	%rd6, %rd5, %rd16;
	@%p5 bra 	$L__BB0_9;
	ld.global.u32 	%r208, [%rd6];
	xor.b32  	%r338, %r338, %r208;
	ld.global.u32 	%r209, [%rd6+4];
	xor.b32  	%r337, %r337, %r209;
	ld.global.u32 	%r210, [%rd6+8];
	xor.b32  	%r336, %r336, %r210;
	ld.global.u32 	%r211, [%rd6+12];
	xor.b32  	%r335, %r335, %r211;
	ld.global.u32 	%r212, [%rd6+16];
	xor.b32  	%r334, %r334, %r212;
$L__BB0_9:
	and.b32  	%r214, %r204, 2;
	setp.eq.s32 	%p6, %r214, 0;
	@%p6 bra 	$L__BB0_11;
	ld.global.u32 	%r215, [%rd6+20];
	xor.b32  	%r338, %r338, %r215;
	ld.global.u32 	%r216, [%rd6+24];
	xor.b32  	%r337, %r337, %r216;
	ld.global.u32 	%r217, [%rd6+28];
	xor.b32  	%r336, %r336, %r217;
	ld.global.u32 	%r218, [%rd6+32];
	xor.b32  	%r335, %r335, %r218;
	ld.global.u32 	%r219, [%rd6+36];
	xor.b32  	%r334, %r334, %r219;
$L__BB0_11:
	and.b32  	%r221, %r204, 4;
	setp.eq.s32 	%p7, %r221, 0;
	@%p7 bra 	$L__BB0_13;
	ld.global.u32 	%r222, [%rd6+40];
	xor.b32  	%r338, %r338, %r222;
	ld.global.u32 	%r223, [%rd6+44];
	xor.b32  	%r337, %r337, %r223;
	ld.global.u32 	%r224, [%rd6+48];
	xor.b32  	%r336, %r336, %r224;
	ld.global.u32 	%r225, [%rd6+52];
	xor.b32  	%r335, %r335, %r225;
	ld.global.u32 	%r226, [%rd6+56];
	xor.b32  	%r334, %r334, %r226;
$L__BB0_13:
	and.b32  	%r228, %r204, 8;
	setp.eq.s32 	%p8, %r228, 0;
	@%p8 bra 	$L__BB0_15;
	ld.global.u32 	%r229, [%rd6+60];
	xor.b32  	%r338, %r338, %r229;
	ld.global.u32 	%r230, [%rd6+64];
	xor.b32  	%r337, %r337, %r230;
	ld.global.u32 	%r231, [%rd6+68];
	xor.b32  	%r336, %r336, %r231;
	ld.global.u32 	%r232, [%rd6+72];
	xor.b32  	%r335, %r335, %r232;
	ld.global.u32 	%r233, [%rd6+76];
	xor.b32  	%r334, %r334, %r233;
$L__BB0_15:
	and.b32  	%r235, %r204, 16;
	setp.eq.s32 	%p9, %r235, 0;
	@%p9 bra 	$L__BB0_17;
	ld.global.u32 	%r236, [%rd6+80];
	xor.b32  	%r338, %r338, %r236;
	ld.global.u32 	%r237, [%rd6+84];
	xor.b32  	%r337, %r337, %r237;
	ld.global.u32 	%r238, [%rd6+88];
	xor.b32  	%r336, %r336, %r238;
	ld.global.u32 	%r239, [%rd6+92];
	xor.b32  	%r335, %r335, %r239;
	ld.global.u32 	%r240, [%rd6+96];
	xor.b32  	%r334, %r334, %r240;
$L__BB0_17:
	and.b32  	%r242, %r204, 32;
	setp.eq.s32 	%p10, %r242, 0;
	@%p10 bra 	$L__BB0_19;
	ld.global.u32 	%r243, [%rd6+100];
	xor.b32  	%r338, %r338, %r243;
	ld.global.u32 	%r244, [%rd6+104];
	xor.b32  	%r337, %r337, %r244;
	ld.global.u32 	%r245, [%rd6+108];
	xor.b32  	%r336, %r336, %r245;
	ld.global.u32 	%r246, [%rd6+112];
	xor.b32  	%r335, %r335, %r246;
	ld.global.u32 	%r247, [%rd6+116];
	xor.b32  	%r334, %r334, %r247;
$L__BB0_19:
	and.b32  	%r249, %r204, 64;
	setp.eq.s32 	%p11, %r249, 0;
	@%p11 bra 	$L__BB0_21;
	ld.global.u32 	%r250, [%rd6+120];
	xor.b32  	%r338, %r338, %r250;
	ld.global.u32 	%r251, [%rd6+124];
	xor.b32  	%r337, %r337, %r251;
	ld.global.u32 	%r252, [%rd6+128];
	xor.b32  	%r336, %r336, %r252;
	ld.global.u32 	%r253, [%rd6+132];
	xor.b32  	%r335, %r335, %r253;
	ld.global.u32 	%r254, [%rd6+136];
	xor.b32  	%r334, %r334, %r254;
$L__BB0_21:
	and.b32  	%r256, %r204, 128;
	setp.eq.s32 	%p12, %r256, 0;
	@%p12 bra 	$L__BB0_23;
	ld.global.u32 	%r257, [%rd6+140];
	xor.b32  	%r338, %r338, %r257;
	ld.global.u32 	%r258, [%rd6+144];
	xor.b32  	%r337, %r337, %r258;
	ld.global.u32 	%r259, [%rd6+148];
	xor.b32  	%r336, %r336, %r259;
	ld.global.u32 	%r260, [%rd6+152];
	xor.b32  	%r335, %r335, %r260;
	ld.global.u32 	%r261, [%rd6+156];
	xor.b32  	%r334, %r334, %r261;
$L__BB0_23:
	and.b32  	%r263, %r204, 256;
	setp.eq.s32 	%p13, %r263, 0;
	@%p13 bra 	$L__BB0_25;
	ld.global.u32 	%r264, [%rd6+160];
	xor.b32  	%r338, %r338, %r264;
	ld.global.u32 	%r265, [%rd6+164];
	xor.b32  	%r337, %r337, %r265;
	ld.global.u32 	%r266, [%rd6+168];
	xor.b32  	%r336, %r336, %r266;
	ld.global.u32 	%r267, [%rd6+172];
	xor.b32  	%r335, %r335, %r267;
	ld.global.u32 	%r268, [%rd6+176];
	xor.b32  	%r334, %r334, %r268;
$L__BB0_25:
	and.b32  	%r270, %r204, 512;
	setp.eq.s32 	%p14, %r270, 0;
	@%p14 bra 	$L__BB0_27;
	ld.global.u32 	%r271, [%rd6+180];
	xor.b32  	%r338, %r338, %r271;
	ld.global.u32 	%r272, [%rd6+184];
	xor.b32  	%r337, %r337, %r272;
	ld.global.u32 	%r273, [%rd6+188];
	xor.b32  	%r336, %r336, %r273;
	ld.global.u32 	%r274, [%rd6+192];
	xor.b32  	%r335, %r335, %r274;
	ld.global.u32 	%r275, [%rd6+196];
	xor.b32  	%r334, %r334, %r275;
$L__BB0_27:
	and.b32  	%r277, %r204, 1024;
	setp.eq.s32 	%p15, %r277, 0;
	@%p15 bra 	$L__BB0_29;
	ld.global.u32 	%r278, [%rd6+200];
	xor.b32  	%r338, %r338, %r278;
	ld.global.u32 	%r279, [%rd6+204];
	xor.b32  	%r337, %r337, %r279;
	ld.global.u32 	%r280, [%rd6+208];
	xor.b32  	%r336, %r336, %r280;
	ld.global.u32 	%r281, [%rd6+212];
	xor.b32  	%r335, %r335, %r281;
	ld.global.u32 	%r282, [%rd6+216];
	xor.b32  	%r334, %r334, %r282;
$L__BB0_29:
	and.b32  	%r284, %r204, 2048;
	setp.eq.s32 	%p16, %r284, 0;
	@%p16 bra 	$L__BB0_31;
	ld.global.u32 	%r285, [%rd6+220];
	xor.b32  	%r338, %r338, %r285;
	ld.global.u32 	%r286, [%rd6+224];
	xor.b32  	%r337, %r337, %r286;
	ld.global.u32 	%r287, [%rd6+228];
	xor.b32  	%r336, %r336, %r287;
	ld.global.u32 	%r288, [%rd6+232];
	xor.b32  	%r335, %r335, %r288;
	ld.global.u32 	%r289, [%rd6+236];
	xor.b32  	%r334, %r334, %r289;
$L__BB0_31:
	and.b32  	%r291, %r204, 4096;
	setp.eq.s32 	%p17, %r291, 0;
	@%p17 bra 	$L__BB0_33;
	ld.global.u32 	%r292, [%rd6+240];
	xor.b32  	%r338, %r338, %r292;
	ld.global.u32 	%r293, [%rd6+244];
	xor.b32  	%r337, %r337, %r293;
	ld.global.u32 	%r294, [%rd6+248];
	xor.b32  	%r336, %r336, %r294;
	ld.global.u32 	%r295, [%rd6+252];
	xor.b32  	%r335, %r335, %r295;
	ld.global.u32 	%r296, [%rd6+256];
	xor.b32  	%r334, %r334, %r296;
$L__BB0_33:
	and.b32  	%r298, %r204, 8192;
	setp.eq.s32 	%p18, %r298, 0;
	@%p18 bra 	$L__BB0_35;
	ld.global.u32 	%r299, [%rd6+260];
	xor.b32  	%r338, %r338, %r299;
	ld.global.u32 	%r300, [%rd6+264];
	xor.b32  	%r337, %r337, %r300;
	ld.global.u32 	%r301, [%rd6+268];
	xor.b32  	%r336, %r336, %r301;
	ld.global.u32 	%r302, [%rd6+272];
	xor.b32  	%r335, %r335, %r302;
	ld.global.u32 	%r303, [%rd6+276];
	xor.b32  	%r334, %r334, %r303;
$L__BB0_35:
	and.b32  	%r305, %r204, 16384;
	setp.eq.s32 	%p19, %r305, 0;
	@%p19 bra 	$L__BB0_37;
	ld.global.u32 	%r306, [%rd6+280];
	xor.b32  	%r338, %r338, %r306;
	ld.global.u32 	%r307, [%rd6+284];
	xor.b32  	%r337, %r337, %r307;
	ld.global.u32 	%r308, [%rd6+288];
	xor.b32  	%r336, %r336, %r308;
	ld.global.u32 	%r309, [%rd6+292];
	xor.b32  	%r335, %r335, %r309;
	ld.global.u32 	%r310, [%rd6+296];
	xor.b32  	%r334, %r334, %r310;
$L__BB0_37:
	and.b32  	%r312, %r204, 32768;
	setp.eq.s32 	%p20, %r312, 0;
	@%p20 bra 	$L__BB0_39;
	ld.global.u32 	%r313, [%rd6+300];
	xor.b32  	%r338, %r338, %r313;
	ld.global.u32 	%r314, [%rd6+304];
	xor.b32  	%r337, %r337, %r314;
	ld.global.u32 	%r315, [%rd6+308];
	xor.b32  	%r336, %r336, %r315;
	ld.global.u32 	%r316, [%rd6+312];
	xor.b32  	%r335, %r335, %r316;
	ld.global.u32 	%r317, [%rd6+316];
	xor.b32  	%r334, %r334, %r317;
$L__BB0_39:
	add.s32 	%r333, %r333, 16;
	setp.ne.s32 	%p21, %r333, 32;
	@%p21 bra 	$L__BB0_7;
	mad.lo.s32 	%r318, %r327, -31, %r12;
	add.s32 	%r327, %r318, 1;
	setp.ne.s32 	%p22, %r327, 5;
	@%p22 bra 	$L__BB0_6;
	st.global.u32 	[%rd2+4], %r338;
	st.global.u32 	[%rd2+8], %r337;
	st.global.u32 	[%rd2+12], %r336;
	st.global.u32 	[%rd2+16], %r335;
	st.global.u32 	[%rd2+20], %r334;
	add.s32 	%r321, %r321, 1;
	setp.lt.u32 	%p23, %r321, %r3;
	@%p23 bra 	$L__BB0_5;
$L__BB0_42:
	shr.u64 	%rd7, %rd18, 2;
	add.s32 	%r320, %r320, 1;
	setp.gt.u64 	%p24, %rd18, 3;
	mov.u64 	%rd18, %rd7;
	@%p24 bra 	$L__BB0_3;
$L__BB0_43:
	mov.b32 	%r319, 0;
	st.global.v2.u32 	[%rd2+24], {%r319, %r319};
	st.global.u32 	[%rd2+32], %r319;
	mov.b64 	%rd17, 0;
	st.global.u64 	[%rd2+40], %rd17;
$L__BB0_44:
	ret;

}
	// .globl	perturb
.visible .entry perturb(
	.param .u64 .ptr .align 1 perturb_param_0,
	.param .u64 .ptr .align 1 perturb_param_1,
	.param .u32 perturb_param_2,
	.param .u32 perturb_param_3,
	.param .u32 perturb_param_4
)
{
	.reg .pred 	%p<6>;
	.reg .b16 	%rs<3>;
	.reg .b32 	%r<77>;
	.reg .b32 	%f<19>;
	.reg .b64 	%rd<9>;
	.reg .b64 	%fd<2>;
	// demoted variable
	.shared .align 1 .b8 _ZZ8_perturbP17curandStateXORWOWPhiiiE11local_codes[16];
	ld.param.u64 	%rd3, [perturb_param_0];
	ld.param.u64 	%rd4, [perturb_param_1];
	ld.param.u32 	%r35, [perturb_param_3];
	ld.param.u32 	%r36, [perturb_param_4];
	cvta.to.global.u64 	%rd5, %rd4;
	mov.u32 	%r1, %ctaid.x;
	mov.u32 	%r37, %tid.y;
	mad.lo.s32 	%r38, %r35, %r1, %r37;
	cvt.s64.s32 	%rd6, %r38;
	add.s64 	%rd1, %rd5, %rd6;
	ld.global.u8 	%rs1, [%rd1];
	mov.u32 	%r39, _ZZ8_perturbP17curandStateXORWOWPhiiiE11local_codes;
	add.s32 	%r2, %r39, %r37;
	st.shared.u8 	[%r2], %rs1;
	bar.sync 	0;
	setp.ne.s32 	%p1, %r37, 0;
	@%p1 bra 	$L__BB1_7;
	cvta.to.global.u64 	%rd7, %rd3;
	mul.wide.u32 	%rd8, %r1, 48;
	add.s64 	%rd2, %rd7, %rd8;
	ld.global.v2.u32 	{%r76, %r75}, [%rd2];
	ld.global.v2.u32 	{%r74, %r73}, [%rd2+8];
	ld.global.v2.u32 	{%r72, %r71}, [%rd2+16];
	ld.global.v2.u32 	{%r9, %r10}, [%rd2+24];
	ld.global.f32 	%f1, [%rd2+32];
	ld.global.f64 	%fd1, [%rd2+40];
	setp.lt.s32 	%p2, %r35, 1;
	@%p2 bra 	$L__BB1_6;
	cvt.rn.f32.u32 	%f16, %r35;
	cvt.rn.f32.s32 	%f18, %r36;
	mov.b32 	%r58, 0;
	mov.u32 	%r59, %r76;
	mov.u32 	%r69, %r74;
	mov.u32 	%r62, %r73;
	mov.u32 	%r63, %r72;
	mov.u32 	%r64, %r71;
$L__BB1_3:
	shr.u32 	%r41, %r75, 2;
	xor.b32  	%r42, %r41, %r75;
	shl.b32 	%r43, %r64, 4;
	shl.b32 	%r44, %r42, 1;
	xor.b32  	%r45, %r43, %r44;
	xor.b32  	%r46, %r45, %r64;
	xor.b32  	%r18, %r46, %r42;
	add.s32 	%r76, %r59, 362437;
	add.s32 	%r47, %r18, %r76;
	cvt.rn.f32.u32 	%f9, %r47;
	fma.rn.f32 	%f10, %f9, 0f2F800000, 0f2F000000;
	div.rn.f32 	%f11, %f18, %f16;
	setp.geu.f32 	%p3, %f10, %f11;
	mov.u32 	%r71, %r18;
	mov.u32 	%r72, %r64;
	mov.u32 	%r73, %r63;
	mov.u32 	%r74, %r62;
	@%p3 bra 	$L__BB1_5;
	shr.u32 	%r48, %r69, 2;
	xor.b32  	%r49, %r48, %r69;
	shl.b32 	%r50, %r18, 4;
	shl.b32 	%r51, %r49, 1;
	xor.b32  	%r52, %r51, %r50;
	xor.b32  	%r53, %r52, %r49;
	xor.b32  	%r71, %r53, %r18;
	add.s32 	%r76, %r59, 724874;
	add.s32 	%r54, %r71, %r76;
	cvt.rn.f32.u32 	%f12, %r54;
	fma.rn.f32 	%f13, %f12, 0f2F800000, 0f2F000000;
	mul.f32 	%f14, %f13, 0f43800000;
	cvt.rzi.f32.f32 	%f15, %f14;
	cvt.rzi.u32.f32 	%r55, %f15;
	add.s32 	%r57, %r39, %r58;
	st.shared.u8 	[%r57], %r55;
	add.f32 	%f18, %f18, 0fBF800000;
	setp.le.f32 	%p4, %f18, 0f00000000;
	mov.u32 	%r72, %r18;
	mov.u32 	%r73, %r64;
	mov.u32 	%r74, %r63;
	mov.u32 	%r69, %r62;
	mov.u32 	%r75, %r62;
	@%p4 bra 	$L__BB1_6;
$L__BB1_5:
	mov.u32 	%r75, %r69;
	add.f32 	%f16, %f16, 0fBF800000;
	add.s32 	%r58, %r58, 1;
	setp.ne.s32 	%p5, %r58, %r35;
	mov.u32 	%r59, %r76;
	mov.u32 	%r69, %r74;
	mov.u32 	%r62, %r73;
	mov.u32 	%r63, %r72;
	mov.u32 	%r64, %r71;
	@%p5 bra 	$L__BB1_3;
$L__BB1_6:
	st.global.v2.u32 	[%rd2], {%r76, %r75};
	st.global.v2.u32 	[%rd2+8], {%r74, %r73};
	st.global.v2.u32 	[%rd2+16], {%r72, %r71};
	st.global.v2.u32 	[%rd2+24], {%r9, %r10};
	st.global.f32 	[%rd2+32], %f1;
	st.global.f64 	[%rd2+40], %fd1;
$L__BB1_7:
	bar.sync 	0;
	ld.shared.u8 	%rs2, [%r2];
	st.global.u8 	[%rd1], %rs2;
	ret;

}
	// .globl	veccost
.visible .entry veccost(
	.param .u64 .ptr .align 1 veccost_param_0,
	.param .u64 .ptr .align 1 veccost_param_1,
	.param .u64 .ptr .align 1 veccost_param_2,
	.param .u64 .ptr .align 1 veccost_param_3,
	.param .u32 veccost_param_4,
	.param .u32 veccost_param_5
)
{
	.reg .pred 	%p<18>;
	.reg .b16 	%rs<8>;
	.reg .b32 	%r<69>;
	.reg .b32 	%f<70>;
	.reg .b64 	%rd<71>;
	// demoted variable
	.shared .align 4 .b8 _ZZ8_veccostPfS_PhS_iiE8local_rx[512];
	ld.param.u64 	%rd6, [veccost_param_0];
	ld.param.u64 	%rd8, [veccost_param_1];
	ld.param.u64 	%rd9, [veccost_param_2];
	ld.param.u64 	%rd7, [veccost_param_3];
	ld.param.u32 	%r18, [veccost_param_4];
	ld.param.u32 	%r19, [veccost_param_5];
	cvta.to.global.u64 	%rd1, %rd8;
	cvta.to.global.u64 	%rd2, %rd9;
	mov.u32 	%r20, %tid.x;
	mov.u32 	%r21, %ctaid.x;
	mov.u32 	%r22, %ntid.x;
	mad.lo.s32 	%r1, %r21, %r22, %r20;
	mov.u32 	%r2, %tid.y;
	setp.ge.s32 	%p1, %r1, %r19;
	@%p1 bra 	$L__BB2_21;
	cvta.to.global.u64 	%rd10, %rd6;
	shl.b32 	%r23, %r1, 7;
	add.s32 	%r24, %r23, %r2;
	mul.wide.s32 	%rd11, %r24, 4;
	add.s64 	%rd12, %rd10, %rd11;
	ld.global.f32 	%f18, [%rd12];
	shl.b32 	%r25, %r2, 2;
	mov.u32 	%r26, _ZZ8_veccostPfS_PhS_iiE8local_rx;
	add.s32 	%r3, %r26, %r25;
	st.shared.f32 	[%r3], %f18;
	bar.sync 	0;
	setp.lt.s32 	%p2, %r18, 1;
	ld.shared.f32 	%f69, [%r3];
	@%p2 bra 	$L__BB2_13;
	and.b32  	%r4, %r18, 7;
	setp.lt.u32 	%p3, %r18, 8;
	mov.b32 	%r67, 0;
	@%p3 bra 	$L__BB2_5;
	and.b32  	%r67, %r18, 2147483640;
	neg.s32 	%r65, %r67;
	shl.b32 	%r7, %r19, 3;
	mul.wide.u32 	%rd13, %r2, 4;
	add.s64 	%rd14, %rd13, %rd1;
	add.s64 	%rd70, %rd14, 524288;
	cvt.s64.s32 	%rd19, %r19;
	mov.u32 	%r64, %r1;
$L__BB2_4:
	.pragma "nounroll";
	cvt.s64.s32 	%rd15, %r64;
	add.s64 	%rd16, %rd2, %rd15;
	ld.global.u8 	%r28, [%rd16];
	mul.wide.u32 	%rd17, %r28, 512;
	add.s64 	%rd18, %rd70, %rd17;
	ld.global.f32 	%f20, [%rd18+-524288];
	sub.f32 	%f21, %f69, %f20;
	add.s64 	%rd20, %rd16, %rd19;
	ld.global.u8 	%r29, [%rd20];
	mul.wide.u32 	%rd21, %r29, 512;
	add.s64 	%rd22, %rd70, %rd21;
	ld.global.f32 	%f22, [%rd22+-393216];
	sub.f32 	%f23, %f21, %f22;
	add.s64 	%rd23, %rd20, %rd19;
	ld.global.u8 	%r30, [%rd23];
	mul.wide.u32 	%rd24, %r30, 512;
	add.s64 	%rd25, %rd70, %rd24;
	ld.global.f32 	%f24, [%rd25+-262144];
	sub.f32 	%f25, %f23, %f24;
	add.s64 	%rd26, %rd23, %rd19;
	ld.global.u8 	%r31, [%rd26];
	mul.wide.u32 	%rd27, %r31, 512;
	add.s64 	%rd28, %rd70, %rd27;
	ld.global.f32 	%f26, [%rd28+-131072];
	sub.f32 	%f27, %f25, %f26;
	add.s64 	%rd29, %rd26, %rd19;
	ld.global.u8 	%r32, [%rd29];
	mul.wide.u32 	%rd30, %r32, 512;
	add.s64 	%rd31, %rd70, %rd30;
	ld.global.f32 	%f28, [%rd31];
	sub.f32 	%f29, %f27, %f28;
	add.s64 	%rd32, %rd29, %rd19;
	ld.global.u8 	%r33, [%rd32];
	mul.wide.u32 	%rd33, %r33, 512;
	add.s64 	%rd34, %rd70, %rd33;
	ld.global.f32 	%f30, [%rd34+131072];
	sub.f32 	%f31, %f29, %f30;
	add.s64 	%rd35, %rd32, %rd19;
	ld.global.u8 	%r34, [%rd35];
	mul.wide.u32 	%rd36, %r34, 512;
	add.s64 	%rd37, %rd70, %rd36;
	ld.global.f32 	%f32, [%rd37+262144];
	sub.f32 	%f33, %f31, %f32;
	add.s64 	%rd38, %rd35, %rd19;
	ld.global.u8 	%r35, [%rd38];
	mul.wide.u32 	%rd39, %r35, 512;
	add.s64 	%rd40, %rd70, %rd39;
	ld.global.f32 	%f34, [%rd40+393216];
	sub.f32 	%f69, %f33, %f34;
	add.s32 	%r65, %r65, 8;
	add.s32 	%r64, %r64, %r7;
	add.s64 	%rd70, %rd70, 1048576;
	setp.ne.s32 	%p4, %r65, 0;
	@%p4 bra 	$L__BB2_4;
$L__BB2_5:
	setp.eq.s32 	%p5, %r4, 0;
	@%p5 bra 	$L__BB2_13;
	and.b32  	%r13, %r18, 3;
	setp.lt.u32 	%p6, %r4, 4;
	@%p6 bra 	$L__BB2_8;
	shl.b32 	%r36, %r67, 15;
	mad.lo.s32 	%r37, %r67, %r19, %r1;
	cvt.s64.s32 	%rd41, %r37;
	add.s64 	%rd42, %rd2, %rd41;
	ld.global.u8 	%rs1, [%rd42];
	mul.wide.u16 	%r38, %rs1, 128;
	or.b32  	%r39, %r36, %r2;
	add.s32 	%r40, %r39, %r38;
	mul.wide.u32 	%rd43, %r40, 4;
	add.s64 	%rd44, %rd1, %rd43;
	ld.global.f32 	%f36, [%rd44];
	sub.f32 	%f37, %f69, %f36;
	cvt.s64.s32 	%rd45, %r19;
	add.s64 	%rd46, %rd42, %rd45;
	ld.global.u8 	%rs2, [%rd46];
	mul.wide.u16 	%r41, %rs2, 128;
	add.s32 	%r42, %r39, %r41;
	add.s32 	%r43, %r42, 32768;
	mul.wide.u32 	%rd47, %r43, 4;
	add.s64 	%rd48, %rd1, %rd47;
	ld.global.f32 	%f38, [%rd48];
	sub.f32 	%f39, %f37, %f38;
	add.s64 	%rd49, %rd46, %rd45;
	ld.global.u8 	%rs3, [%rd49];
	mul.wide.u16 	%r44, %rs3, 128;
	add.s32 	%r45, %r39, %r44;
	add.s32 	%r46, %r45, 65536;
	mul.wide.u32 	%rd50, %r46, 4;
	add.s64 	%rd51, %rd1, %rd50;
	ld.global.f32 	%f40, [%rd51];
	sub.f32 	%f41, %f39, %f40;
	add.s64 	%rd52, %rd49, %rd45;
	ld.global.u8 	%rs4, [%rd52];
	mul.wide.u16 	%r47, %rs4, 128;
	add.s32 	%r48, %r39, %r47;
	add.s32 	%r49, %r48, 98304;
	mul.wide.u32 	%rd53, %r49, 4;
	add.s64 	%rd54, %rd1, %rd53;
	ld.global.f32 	%f42, [%rd54];
	sub.f32 	%f69, %f41, %f42;
	add.s32 	%r67, %r67, 4;
$L__BB2_8:
	setp.eq.s32 	%p7, %r13, 0;
	@%p7 bra 	$L__BB2_13;
	setp.eq.s32 	%p8, %r13, 1;
	@%p8 bra 	$L__BB2_11;
	shl.b32 	%r50, %r67, 15;
	mad.lo.s32 	%r51, %r67, %r19, %r1;
	cvt.s64.s32 	%rd55, %r51;
	add.s64 	%rd56, %rd2, %rd55;
	ld.global.u8 	%rs5, [%rd56];
	mul.wide.u16 	%r52, %rs5, 128;
	or.b32  	%r53, %r50, %r2;
	add.s32 	%r54, %r53, %r52;
	mul.wide.u32 	%rd57, %r54, 4;
	add.s64 	%rd58, %rd1, %rd57;
	ld.global.f32 	%f44, [%rd58];
	sub.f32 	%f45, %f69, %f44;
	cvt.s64.s32 	%rd59, %r19;
	add.s64 	%rd60, %rd56, %rd59;
	ld.global.u8 	%rs6, [%rd60];
	mul.wide.u16 	%r55, %rs6, 128;
	add.s32 	%r56, %r53, %r55;
	add.s32 	%r57, %r56, 32768;
	mul.wide.u32 	%rd61, %r57, 4;
	add.s64 	%rd62, %rd1, %rd61;
	ld.global.f32 	%f46, [%rd62];
	sub.f32 	%f69, %f45, %f46;
	add.s32 	%r67, %r67, 2;
$L__BB2_11:
	and.b32  	%r58, %r18, 1;
	setp.eq.b32 	%p9, %r58, 1;
	not.pred 	%p10, %p9;
	@%p10 bra 	$L__BB2_13;
	shl.b32 	%r59, %r67, 15;
	mad.lo.s32 	%r60, %r67, %r19, %r1;
	cvt.s64.s32 	%rd63, %r60;
	add.s64 	%rd64, %rd2, %rd63;
	ld.global.u8 	%rs7, [%rd64];
	mul.wide.u16 	%r61, %rs7, 128;
	or.b32  	%r62, %r59, %r2;
	add.s32 	%r63, %r62, %r61;
	mul.wide.u32 	%rd65, %r63, 4;
	add.s64 	%rd66, %rd1, %rd65;
	ld.global.f32 	%f47, [%rd66];
	sub.f32 	%f69, %f69, %f47;
$L__BB2_13:
	mul.f32 	%f48, %f69, %f69;
	st.shared.f32 	[%r3], %f48;
	bar.sync 	0;
	setp.gt.u32 	%p11, %r2, 63;
	@%p11 bra 	$L__BB2_21;
	ld.shared.f32 	%f49, [%r3+256];
	ld.shared.f32 	%f50, [%r3];
	add.f32 	%f51, %f49, %f50;
	st.shared.f32 	[%r3], %f51;
	bar.sync 	0;
	setp.gt.u32 	%p12, %r2, 31;
	@%p12 bra 	$L__BB2_21;
	ld.shared.f32 	%f52, [%r3+128];
	ld.shared.f32 	%f53, [%r3];
	add.f32 	%f14, %f52, %f53;
	st.shared.f32 	[%r3], %f14;
	setp.gt.u32 	%p13, %r2, 15;
	@%p13 bra 	$L__BB2_21;
	ld.shared.f32 	%f54, [%r3+64];
	add.f32 	%f15, %f54, %f14;
	st.shared.f32 	[%r3], %f15;
	setp.gt.u32 	%p14, %r2, 7;
	@%p14 bra 	$L__BB2_21;
	ld.shared.f32 	%f55, [%r3+32];
	add.f32 	%f16, %f55, %f15;
	st.shared.f32 	[%r3], %f16;
	setp.gt.u32 	%p15, %r2, 3;
	@%p15 bra 	$L__BB2_21;
	ld.shared.f32 	%f56, [%r3+16];
	add.f32 	%f17, %f56, %f16;
	st.shared.f32 	[%r3], %f17;
	setp.gt.u32 	%p16, %r2, 1;
	@%p16 bra 	$L__BB2_21;
	ld.shared.f32 	%f57, [%r3+8];
	add.f32 	%f58, %f57, %f17;
	st.shared.f32 	[%r3], %f58;
	setp.ne.s32 	%p17, %r2, 0;
	@%p17 bra 	$L__BB2_21;
	ld.shared.f32 	%f59, [_ZZ8_veccostPfS_PhS_iiE8local_rx+4];
	ld.shared.f32 	%f60, [_ZZ8_veccostPfS_PhS_iiE8local_rx];
	add.f32 	%f61, %f59, %f60;
	st.shared.f32 	[_ZZ8_veccostPfS_PhS_iiE8local_rx], %f61;
	cvta.to.global.u64 	%rd67, %rd7;
	mul.wide.s32 	%rd68, %r1, 4;
	add.s64 	%rd69, %rd67, %rd68;
	st.global.f32 	[%rd69], %f61;
$L__BB2_21:
	ret;

}
	// .globl	veccost2
.visible .entry veccost2(
	.param .u64 .ptr .align 1 veccost2_param_0,
	.param .u64 .ptr .align 1 veccost2_param_1,
	.param .u64 .ptr .align 1 veccost2_param_2,
	.param .u64 .ptr .align 1 veccost2_param_3,
	.param .u32 veccost2_param_4,
	.param .u32 veccost2_param_5,
	.param .u32 veccost2_param_6
)
{
	.reg .pred 	%p<21>;
	.reg .b32 	%r<145>;
	.reg .b32 	%f<135>;
	.reg .b64 	%rd<65>;

	ld.param.u64 	%rd3, [veccost2_param_0];
	ld.param.u64 	%rd5, [veccost2_param_1];
	ld.param.u64 	%rd6, [veccost2_param_2];
	ld.param.u64 	%rd4, [veccost2_param_3];
	ld.param.u32 	%r43, [veccost2_param_4];
	ld.param.u32 	%r44, [veccost2_param_5];
	ld.param.u32 	%r45, [veccost2_param_6];
	cvta.to.global.u64 	%rd1, %rd5;
	cvta.to.global.u64 	%rd2, %rd6;
	mov.u32 	%r46, %tid.x;
	mov.u32 	%r47, %ctaid.x;
	mov.u32 	%r48, %ntid.x;
	mad.lo.s32 	%r1, %r47, %r48, %r46;
	mov.u32 	%r2, %tid.y;
	setp.ge.s32 	%p1, %r1, %r45;
	@%p1 bra 	$L__BB3_30;
	cvta.to.global.u64 	%rd7, %rd3;
	mad.lo.s32 	%r49, %r43, %r1, %r2;
	mul.wide.s32 	%rd8, %r49, 4;
	add.s64 	%rd9, %rd7, %rd8;
	ld.global.f32 	%f29, [%rd9];
	shl.b32 	%r50, %r2, 2;
	mov.u32 	%r51, local_rx;
	add.s32 	%r3, %r51, %r50;
	st.shared.f32 	[%r3], %f29;
	bar.sync 	0;
	setp.lt.s32 	%p2, %r44, 1;
	ld.shared.f32 	%f124, [%r3];
	@%p2 bra 	$L__BB3_13;
	and.b32  	%r4, %r44, 7;
	setp.lt.u32 	%p3, %r44, 8;
	mov.b32 	%r135, 0;
	@%p3 bra 	$L__BB3_5;
	and.b32  	%r135, %r44, 2147483640;
	neg.s32 	%r133, %r135;
	shl.b32 	%r7, %r45, 3;
	mov.b32 	%r132, 1792;
	cvt.s64.s32 	%rd14, %r45;
	mov.u32 	%r131, %r1;
$L__BB3_4:
	.pragma "nounroll";
	cvt.s64.s32 	%rd10, %r131;
	add.s64 	%rd11, %rd2, %rd10;
	ld.global.u8 	%r54, [%rd11];
	add.s32 	%r55, %r132, %r54;
	add.s32 	%r56, %r55, -1792;
	mad.lo.s32 	%r57, %r56, %r43, %r2;
	mul.wide.s32 	%rd12, %r57, 4;
	add.s64 	%rd13, %rd1, %rd12;
	ld.global.f32 	%f31, [%rd13];
	sub.f32 	%f32, %f124, %f31;
	add.s64 	%rd15, %rd11, %rd14;
	ld.global.u8 	%r58, [%rd15];
	add.s32 	%r59, %r132, %r58;
	add.s32 	%r60, %r59, -1536;
	mad.lo.s32 	%r61, %r60, %r43, %r2;
	mul.wide.s32 	%rd16, %r61, 4;
	add.s64 	%rd17, %rd1, %rd16;
	ld.global.f32 	%f33, [%rd17];
	sub.f32 	%f34, %f32, %f33;
	add.s64 	%rd18, %rd15, %rd14;
	ld.global.u8 	%r62, [%rd18];
	add.s32 	%r63, %r132, %r62;
	add.s32 	%r64, %r63, -1280;
	mad.lo.s32 	%r65, %r64, %r43, %r2;
	mul.wide.s32 	%rd19, %r65, 4;
	add.s64 	%rd20, %rd1, %rd19;
	ld.global.f32 	%f35, [%rd20];
	sub.f32 	%f36, %f34, %f35;
	add.s64 	%rd21, %rd18, %rd14;
	ld.global.u8 	%r66, [%rd21];
	add.s32 	%r67, %r132, %r66;
	add.s32 	%r68, %r67, -1024;
	mad.lo.s32 	%r69, %r68, %r43, %r2;
	mul.wide.s32 	%rd22, %r69, 4;
	add.s64 	%rd23, %rd1, %rd22;
	ld.global.f32 	%f37, [%rd23];
	sub.f32 	%f38, %f36, %f37;
	add.s64 	%rd24, %rd21, %rd14;
	ld.global.u8 	%r70, [%rd24];
	add.s32 	%r71, %r132, %r70;
	add.s32 	%r72, %r71, -768;
	mad.lo.s32 	%r73, %r72, %r43, %r2;
	mul.wide.s32 	%rd25, %r73, 4;
	add.s64 	%rd26, %rd1, %rd25;
	ld.global.f32 	%f39, [%rd26];
	sub.f32 	%f40, %f38, %f39;
	add.s64 	%rd27, %rd24, %rd14;
	ld.global.u8 	%r74, [%rd27];
	add.s32 	%r75, %r132, %r74;
	add.s32 	%r76, %r75, -512;
	mad.lo.s32 	%r77, %r76, %r43, %r2;
	mul.wide.s32 	%rd28, %r77, 4;
	add.s64 	%rd29, %rd1, %rd28;
	ld.global.f32 	%f41, [%rd29];
	sub.f32 	%f42, %f40, %f41;
	add.s64 	%rd30, %rd27, %rd14;
	ld.global.u8 	%r78, [%rd30];
	add.s32 	%r79, %r132, %r78;
	add.s32 	%r80, %r79, -256;
	mad.lo.s32 	%r81, %r80, %r43, %r2;
	mul.wide.s32 	%rd31, %r81, 4;
	add.s64 	%rd32, %rd1, %rd31;
	ld.global.f32 	%f43, [%rd32];
	sub.f32 	%f44, %f42, %f43;
	add.s64 	%rd33, %rd30, %rd14;
	ld.global.u8 	%r82, [%rd33];
	add.s32 	%r83, %r132, %r82;
	mad.lo.s32 	%r84, %r83, %r43, %r2;
	mul.wide.s32 	%rd34, %r84, 4;
	add.s64 	%rd35, %rd1, %rd34;
	ld.global.f32 	%f45, [%rd35];
	sub.f32 	%f124, %f44, %f45;
	add.s32 	%r133, %r133, 8;
	add.s32 	%r132, %r132, 2048;
	add.s32 	%r131, %r131, %r7;
	setp.ne.s32 	%p4, %r133, 0;
	@%p4 bra 	$L__BB3_4;
$L__BB3_5:
	setp.eq.s32 	%p5, %r4, 0;
	@%p5 bra 	$L__BB3_13;
	and.b32  	%r15, %r44, 3;
	setp.lt.u32 	%p6, %r4, 4;
	@%p6 bra 	$L__BB3_8;
	shl.b32 	%r85, %r135, 8;
	mad.lo.s32 	%r86, %r135, %r45, %r1;
	cvt.s64.s32 	%rd36, %r86;
	add.s64 	%rd37, %rd2, %rd36;
	ld.global.u8 	%r87, [%rd37];
	or.b32  	%r88, %r85, %r87;
	mad.lo.s32 	%r89, %r88, %r43, %r2;
	mul.wide.s32 	%rd38, %r89, 4;
	add.s64 	%rd39, %rd1, %rd38;
	ld.global.f32 	%f47, [%rd39];
	sub.f32 	%f48, %f124, %f47;
	cvt.s64.s32 	%rd40, %r45;
	add.s64 	%rd41, %rd37, %rd40;
	ld.global.u8 	%r90, [%rd41];
	or.b32  	%r91, %r85, %r90;
	add.s32 	%r92, %r91, 256;
	mad.lo.s32 	%r93, %r92, %r43, %r2;
	mul.wide.s32 	%rd42, %r93, 4;
	add.s64 	%rd43, %rd1, %rd42;
	ld.global.f32 	%f49, [%rd43];
	sub.f32 	%f50, %f48, %f49;
	add.s64 	%rd44, %rd41, %rd40;
	ld.global.u8 	%r94, [%rd44];
	or.b32  	%r95, %r85, %r94;
	add.s32 	%r96, %r95, 512;
	mad.lo.s32 	%r97, %r96, %r43, %r2;
	mul.wide.s32 	%rd45, %r97, 4;
	add.s64 	%rd46, %rd1, %rd45;
	ld.global.f32 	%f51, [%rd46];
	sub.f32 	%f52, %f50, %f51;
	add.s64 	%rd47, %rd44, %rd40;
	ld.global.u8 	%r98, [%rd47];
	or.b32  	%r99, %r85, %r98;
	add.s32 	%r100, %r99, 768;
	mad.lo.s32 	%r101, %r100, %r43, %r2;
	mul.wide.s32 	%rd48, %r101, 4;
	add.s64 	%rd49, %rd1, %rd48;
	ld.global.f32 	%f53, [%rd49];
	sub.f32 	%f124, %f52, %f53;
	add.s32 	%r135, %r135, 4;
$L__BB3_8:
	setp.eq.s32 	%p7, %r15, 0;
	@%p7 bra 	$L__BB3_13;
	setp.eq.s32 	%p8, %r15, 1;
	@%p8 bra 	$L__BB3_11;
	shl.b32 	%r102, %r135, 8;
	mad.lo.s32 	%r103, %r135, %r45, %r1;
	cvt.s64.s32 	%rd50, %r103;
	add.s64 	%rd51, %rd2, %rd50;
	ld.global.u8 	%r104, [%rd51];
	or.b32  	%r105, %r102, %r104;
	mad.lo.s32 	%r106, %r105, %r43, %r2;
	mul.wide.s32 	%rd52, %r106, 4;
	add.s64 	%rd53, %rd1, %rd52;
	ld.global.f32 	%f55, [%rd53];
	sub.f32 	%f56, %f124, %f55;
	cvt.s64.s32 	%rd54, %r45;
	add.s64 	%rd55, %rd51, %rd54;
	ld.global.u8 	%r107, [%rd55];
	or.b32  	%r108, %r102, %r107;
	add.s32 	%r109, %r108, 256;
	mad.lo.s32 	%r110, %r109, %r43, %r2;
	mul.wide.s32 	%rd56, %r110, 4;
	add.s64 	%rd57, %rd1, %rd56;
	ld.global.f32 	%f57, [%rd57];
	sub.f32 	%f124, %f56, %f57;
	add.s32 	%r135, %r135, 2;
$L__BB3_11:
	and.b32  	%r111, %r44, 1;
	setp.eq.b32 	%p9, %r111, 1;
	not.pred 	%p10, %p9;
	@%p10 bra 	$L__BB3_13;
	shl.b32 	%r112, %r135, 8;
	mad.lo.s32 	%r113, %r135, %r45, %r1;
	cvt.s64.s32 	%rd58, %r113;
	add.s64 	%rd59, %rd2, %rd58;
	ld.global.u8 	%r114, [%rd59];
	or.b32  	%r115, %r112, %r114;
	mad.lo.s32 	%r116, %r115, %r43, %r2;
	mul.wide.s32 	%rd60, %r116, 4;
	add.s64 	%rd61, %rd1, %rd60;
	ld.global.f32 	%f58, [%rd61];
	sub.f32 	%f124, %f124, %f58;
$L__BB3_13:
	mul.f32 	%f59, %f124, %f124;
	st.shared.f32 	[%r3], %f59;
	bar.sync 	0;
	setp.ne.s32 	%p11, %r2, 0;
	@%p11 bra 	$L__BB3_30;
	setp.lt.s32 	%p12, %r43, 2;
	ld.shared.f32 	%f133, [local_rx];
	@%p12 bra 	$L__BB3_29;
	add.s32 	%r20, %r43, -1;
	add.s32 	%r118, %r43, -2;
	and.b32  	%r21, %r20, 15;
	setp.lt.u32 	%p13, %r118, 15;
	mov.b32 	%r141, 1;
	@%p13 bra 	$L__BB3_19;
	add.s32 	%r137, %r51, 32;
	and.b32  	%r122, %r20, -16;
	neg.s32 	%r139, %r122;
	mov.b32 	%r138, 0;
$L__BB3_17:
	.pragma "nounroll";
	ld.shared.f32 	%f61, [%r137+-28];
	add.f32 	%f62, %f61, %f133;
	ld.shared.v2.f32 	{%f63, %f64}, [%r137+-24];
	add.f32 	%f65, %f63, %f62;
	add.f32 	%f66, %f64, %f65;
	ld.shared.v4.f32 	{%f67, %f68, %f69, %f70}, [%r137+-16];
	add.f32 	%f71, %f67, %f66;
	add.f32 	%f72, %f68, %f71;
	add.f32 	%f73, %f69, %f72;
	add.f32 	%f74, %f70, %f73;
	ld.shared.v4.f32 	{%f75, %f76, %f77, %f78}, [%r137];
	add.f32 	%f79, %f75, %f74;
	add.f32 	%f80, %f76, %f79;
	add.f32 	%f81, %f77, %f80;
	add.f32 	%f82, %f78, %f81;
	ld.shared.v4.f32 	{%f83, %f84, %f85, %f86}, [%r137+16];
	add.f32 	%f87, %f83, %f82;
	add.f32 	%f88, %f84, %f87;
	add.f32 	%f89, %f85, %f88;
	add.f32 	%f90, %f86, %f89;
	ld.shared.f32 	%f91, [%r137+32];
	add.f32 	%f133, %f91, %f90;
	add.s32 	%r139, %r139, 16;
	add.s32 	%r138, %r138, 16;
	add.s32 	%r137, %r137, 64;
	setp.ne.s32 	%p14, %r139, 0;
	@%p14 bra 	$L__BB3_17;
	add.s32 	%r141, %r138, 1;
$L__BB3_19:
	setp.eq.s32 	%p15, %r21, 0;
	@%p15 bra 	$L__BB3_28;
	and.b32  	%r31, %r20, 7;
	setp.lt.u32 	%p16, %r21, 8;
	@%p16 bra 	$L__BB3_22;
	shl.b32 	%r123, %r141, 2;
	add.s32 	%r125, %r51, %r123;
	ld.shared.f32 	%f93, [%r125];
	add.f32 	%f94, %f93, %f133;
	ld.shared.f32 	%f95, [%r125+4];
	add.f32 	%f96, %f95, %f94;
	ld.shared.f32 	%f97, [%r125+8];
	add.f32 	%f98, %f97, %f96;
	ld.shared.f32 	%f99, [%r125+12];
	add.f32 	%f100, %f99, %f98;
	ld.shared.f32 	%f101, [%r125+16];
	add.f32 	%f102, %f101, %f100;
	ld.shared.f32 	%f103, [%r125+20];
	add.f32 	%f104, %f103, %f102;
	ld.shared.f32 	%f105, [%r125+24];
	add.f32 	%f106, %f105, %f104;
	ld.shared.f32 	%f107, [%r125+28];
	add.f32 	%f133, %f107, %f106;
	add.s32 	%r141, %r141, 8;
$L__BB3_22:
	setp.eq.s32 	%p17, %r31, 0;
	@%p17 bra 	$L__BB3_28;
	and.b32  	%r34, %r20, 3;
	setp.lt.u32 	%p18, %r31, 4;
	@%p18 bra 	$L__BB3_25;
	shl.b32 	%r126, %r141, 2;
	add.s32 	%r128, %r51, %r126;
	ld.shared.f32 	%f109, [%r128];
	add.f32 	%f110, %f109, %f133;
	ld.shared.f32 	%f111, [%r128+4];
	add.f32 	%f112, %f111, %f110;
	ld.shared.f32 	%f113, [%r128+8];
	add.f32 	%f114, %f113, %f112;
	ld.shared.f32 	%f115, [%r128+12];
	add.f32 	%f133, %f115, %f114;
	add.s32 	%r141, %r141, 4;
$L__BB3_25:
	setp.eq.s32 	%p19, %r34, 0;
	@%p19 bra 	$L__BB3_28;
	shl.b32 	%r129, %r141, 2;
	add.s32 	%r144, %r51, %r129;
	neg.s32 	%r143, %r34;
$L__BB3_27:
	.pragma "nounroll";
	ld.shared.f32 	%f116, [%r144];
	add.f32 	%f133, %f116, %f133;
	add.s32 	%r144, %r144, 4;
	add.s32 	%r143, %r143, 1;
	setp.ne.s32 	%p20, %r143, 0;
	@%p20 bra 	$L__BB3_27;
$L__BB3_28:
	st.shared.f32 	[local_rx], %f133;
$L__BB3_29:
	cvta.to.global.u64 	%rd62, %rd4;
	mul.wide.s32 	%rd63, %r1, 4;
	add.s64 	%rd64, %rd62, %rd63;
	st.global.f32 	[%rd64], %f133;
$L__BB3_30:
	ret;

}
	// .globl	vec_add
.visible .entry vec_add(
	.param .u64 .ptr .align 1 vec_add_param_0,
	.param .u64 .ptr .align 1 vec_add_param_1,
	.param .u32 vec_add_param_2,
	.param .u32 vec_add_param_3
)
{
	.reg .pred 	%p<2>;
	.reg .b32 	%r<9>;
	.reg .b32 	%f<4>;
	.reg .b64 	%rd<9>;

	ld.param.u64 	%rd1, [vec_add_param_0];
	ld.param.u64 	%rd2, [vec_add_param_1];
	ld.param.u32 	%r3, [vec_add_param_2];
	ld.param.u32 	%r2, [vec_add_param_3];
	mov.u32 	%r4, %tid.x;
	mov.u32 	%r5, %ctaid.x;
	mov.u32 	%r6, %ntid.x;
	mad.lo.s32 	%r1, %r5, %r6, %r4;
	setp.ge.s32 	%p1, %r1, %r3;
	@%p1 bra 	$L__BB4_2;
	cvta.to.global.u64 	%rd3, %rd2;
	cvta.to.global.u64 	%rd4, %rd1;
	mov.u32 	%r7, %tid.y;
	mul.wide.u32 	%rd5, %r7, 4;
	add.s64 	%rd6, %rd3, %rd5;
	ld.global.f32 	%f1, [%rd6];
	mad.lo.s32 	%r8, %r2, %r1, %r7;
	mul.wide.s32 	%rd7, %r8, 4;
	add.s64 	%rd8, %rd4, %rd7;
	ld.global.f32 	%f2, [%rd8];
	add.f32 	%f3, %f1, %f2;
	st.global.f32 	[%rd8], %f3;
$L__BB4_2:
	ret;

}
	// .globl	condition_icm
.visible .entry condition_icm(
	.param .u64 .ptr .align 1 condition_icm_param_0,
	.param .u64 .ptr .align 1 condition_icm_param_1,
	.param .u64 .ptr .align 1 condition_icm_param_2,
	.param .u32 condition_icm_param_3,
	.param .u32 condition_icm_param_4
)
{
	.reg .pred 	%p<11>;
	.reg .b32 	%r<43>;
	.reg .b32 	%f<88>;
	.reg .b64 	%rd<43>;

	ld.param.u64 	%rd12, [condition_icm_param_0];
	ld.param.u64 	%rd13, [condition_icm_param_1];
	ld.param.u64 	%rd11, [condition_icm_param_2];
	ld.param.u32 	%r25, [condition_icm_param_3];
	ld.param.u32 	%r24, [condition_icm_param_4];
	cvta.to.global.u64 	%rd1, %rd12;
	cvta.to.global.u64 	%rd2, %rd13;
	mov.u32 	%r26, %tid.x;
	mov.u32 	%r27, %ctaid.x;
	mov.u32 	%r28, %ntid.x;
	mad.lo.s32 	%r1, %r27, %r28, %r26;
	setp.ge.s32 	%p1, %r1, %r25;
	@%p1 bra 	$L__BB5_14;
	cvta.to.global.u64 	%rd3, %rd11;
	setp.lt.s32 	%p2, %r24, 1;
	@%p2 bra 	$L__BB5_14;
	cvt.s64.s32 	%rd14, %r1;
	add.s64 	%rd15, %rd3, %rd14;
	ld.global.u8 	%r30, [%rd15];
	mul.lo.s32 	%r2, %r24, %r30;
	mul.lo.s32 	%r3, %r24, %r1;
	and.b32  	%r4, %r24, 15;
	setp.lt.u32 	%p3, %r24, 16;
	mov.b32 	%r39, 0;
	@%p3 bra 	$L__BB5_5;
	and.b32  	%r39, %r24, 2147483632;
	neg.s32 	%r37, %r39;
	mul.wide.u32 	%rd16, %r2, 4;
	add.s64 	%rd17, %rd16, %rd2;
	add.s64 	%rd41, %rd17, 32;
	add.s64 	%rd5, %rd1, 32;
	mov.u32 	%r36, %r3;
$L__BB5_4:
	.pragma "nounroll";
	mul.wide.s32 	%rd18, %r36, 4;
	add.s64 	%rd19, %rd5, %rd18;
	ld.global.f32 	%f1, [%rd41+-32];
	ld.global.f32 	%f2, [%rd19+-32];
	add.f32 	%f3, %f1, %f2;
	st.global.f32 	[%rd19+-32], %f3;
	ld.global.f32 	%f4, [%rd41+-28];
	ld.global.f32 	%f5, [%rd19+-28];
	add.f32 	%f6, %f4, %f5;
	st.global.f32 	[%rd19+-28], %f6;
	ld.global.f32 	%f7, [%rd41+-24];
	ld.global.f32 	%f8, [%rd19+-24];
	add.f32 	%f9, %f7, %f8;
	st.global.f32 	[%rd19+-24], %f9;
	ld.global.f32 	%f10, [%rd41+-20];
	ld.global.f32 	%f11, [%rd19+-20];
	add.f32 	%f12, %f10, %f11;
	st.global.f32 	[%rd19+-20], %f12;
	ld.global.f32 	%f13, [%rd41+-16];
	ld.global.f32 	%f14, [%rd19+-16];
	add.f32 	%f15, %f13, %f14;
	st.global.f32 	[%rd19+-16], %f15;
	ld.global.f32 	%f16, [%rd41+-12];
	ld.global.f32 	%f17, [%rd19+-12];
	add.f32 	%f18, %f16, %f17;
	st.global.f32 	[%rd19+-12], %f18;
	ld.global.f32 	%f19, [%rd41+-8];
	ld.global.f32 	%f20, [%rd19+-8];
	add.f32 	%f21, %f19, %f20;
	st.global.f32 	[%rd19+-8], %f21;
	ld.global.f32 	%f22, [%rd41+-4];
	ld.global.f32 	%f23, [%rd19+-4];
	add.f32 	%f24, %f22, %f23;
	st.global.f32 	[%rd19+-4], %f24;
	ld.global.f32 	%f25, [%rd41];
	ld.global.f32 	%f26, [%rd19];
	add.f32 	%f27, %f25, %f26;
	st.global.f32 	[%rd19], %f27;
	ld.global.f32 	%f28, [%rd41+4];
	ld.global.f32 	%f29, [%rd19+4];
	add.f32 	%f30, %f28, %f29;
	st.global.f32 	[%rd19+4], %f30;
	ld.global.f32 	%f31, [%rd41+8];
	ld.global.f32 	%f32, [%rd19+8];
	add.f32 	%f33, %f31, %f32;
	st.global.f32 	[%rd19+8], %f33;
	ld.global.f32 	%f34, [%rd41+12];
	ld.global.f32 	%f35, [%rd19+12];
	add.f32 	%f36, %f34, %f35;
	st.global.f32 	[%rd19+12], %f36;
	ld.global.f32 	%f37, [%rd41+16];
	ld.global.f32 	%f38, [%rd19+16];
	add.f32 	%f39, %f37, %f38;
	st.global.f32 	[%rd19+16], %f39;
	ld.global.f32 	%f40, [%rd41+20];
	ld.global.f32 	%f41, [%rd19+20];
	add.f32 	%f42, %f40, %f41;
	st.global.f32 	[%rd19+20], %f42;
	ld.global.f32 	%f43, [%rd41+24];
	ld.global.f32 	%f44, [%rd19+24];
	add.f32 	%f45, %f43, %f44;
	st.global.f32 	[%rd19+24], %f45;
	ld.global.f32 	%f46, [%rd41+28];
	ld.global.f32 	%f47, [%rd19+28];
	add.f32 	%f48, %f46, %f47;
	st.global.f32 	[%rd19+28], %f48;
	add.s32 	%r37, %r37, 16;
	add.s64 	%rd41, %rd41, 64;
	add.s32 	%r36, %r36, 16;
	setp.ne.s32 	%p4, %r37, 0;
	@%p4 bra 	$L__BB5_4;
$L__BB5_5:
	setp.eq.s32 	%p5, %r4, 0;
	@%p5 bra 	$L__BB5_14;
	and.b32  	%r12, %r24, 7;
	setp.lt.u32 	%p6, %r4, 8;
	@%p6 bra 	$L__BB5_8;
	add.s32 	%r31, %r39, %r2;
	mul.wide.u32 	%rd20, %r31, 4;
	add.s64 	%rd21, %rd2, %rd20;
	ld.global.f32 	%f49, [%rd21];
	add.s32 	%r32, %r39, %r3;
	mul.wide.s32 	%rd22, %r32, 4;
	add.s64 	%rd23, %rd1, %rd22;
	ld.global.f32 	%f50, [%rd23];
	add.f32 	%f51, %f49, %f50;
	st.global.f32 	[%rd23], %f51;
	cvt.u64.u32 	%rd24, %r2;
	cvt.u64.u32 	%rd25, %r39;
	add.s64 	%rd26, %rd25, %rd24;
	shl.b64 	%rd27, %rd26, 2;
	add.s64 	%rd28, %rd2, %rd27;
	ld.global.f32 	%f52, [%rd28+4];
	ld.global.f32 	%f53, [%rd23+4];
	add.f32 	%f54, %f52, %f53;
	st.global.f32 	[%rd23+4], %f54;
	ld.global.f32 	%f55, [%rd28+8];
	ld.global.f32 	%f56, [%rd23+8];
	add.f32 	%f57, %f55, %f56;
	st.global.f32 	[%rd23+8], %f57;
	ld.global.f32 	%f58, [%rd28+12];
	ld.global.f32 	%f59, [%rd23+12];
	add.f32 	%f60, %f58, %f59;
	st.global.f32 	[%rd23+12], %f60;
	ld.global.f32 	%f61, [%rd28+16];
	ld.global.f32 	%f62, [%rd23+16];
	add.f32 	%f63, %f61, %f62;
	st.global.f32 	[%rd23+16], %f63;
	ld.global.f32 	%f64, [%rd28+20];
	ld.global.f32 	%f65, [%rd23+20];
	add.f32 	%f66, %f64, %f65;
	st.global.f32 	[%rd23+20], %f66;
	ld.global.f32 	%f67, [%rd28+24];
	ld.global.f32 	%f68, [%rd23+24];
	add.f32 	%f69, %f67, %f68;
	st.global.f32 	[%rd23+24], %f69;
	ld.global.f32 	%f70, [%rd28+28];
	ld.global.f32 	%f71, [%rd23+28];
	add.f32 	%f72, %f70, %f71;
	st.global.f32 	[%rd23+28], %f72;
	add.s32 	%r39, %r39, 8;
$L__BB5_8:
	setp.eq.s32 	%p7, %r12, 0;
	@%p7 bra 	$L__BB5_14;
	and.b32  	%r15, %r24, 3;
	setp.lt.u32 	%p8, %r12, 4;
	@%p8 bra 	$L__BB5_11;
	add.s32 	%r33, %r39, %r2;
	mul.wide.u32 	%rd29, %r33, 4;
	add.s64 	%rd30, %rd2, %rd29;
	ld.global.f32 	%f73, [%rd30];
	add.s32 	%r34, %r39, %r3;
	mul.wide.s32 	%rd31, %r34, 4;
	add.s64 	%rd32, %rd1, %rd31;
	ld.global.f32 	%f74, [%rd32];
	add.f32 	%f75, %f73, %f74;
	st.global.f32 	[%rd32], %f75;
	cvt.u64.u32 	%rd33, %r2;
	cvt.u64.u32 	%rd34, %r39;
	add.s64 	%rd35, %rd34, %rd33;
	shl.b64 	%rd36, %rd35, 2;
	add.s64 	%rd37, %rd2, %rd36;
	ld.global.f32 	%f76, [%rd37+4];
	ld.global.f32 	%f77, [%rd32+4];
	add.f32 	%f78, %f76, %f77;
	st.global.f32 	[%rd32+4], %f78;
	ld.global.f32 	%f79, [%rd37+8];
	ld.global.f32 	%f80, [%rd32+8];
	add.f32 	%f81, %f79, %f80;
	st.global.f32 	[%rd32+8], %f81;
	ld.global.f32 	%f82, [%rd37+12];
	ld.global.f32 	%f83, [%rd32+12];
	add.f32 	%f84, %f82, %f83;
	st.global.f32 	[%rd32+12], %f84;
	add.s32 	%r39, %r39, 4;
$L__BB5_11:
	setp.eq.s32 	%p9, %r15, 0;
	@%p9 bra 	$L__BB5_14;
	add.s32 	%r42, %r39, %r3;
	add.s32 	%r35, %r39, %r2;
	mul.wide.u32 	%rd38, %r35, 4;
	add.s64 	%rd42, %rd2, %rd38;
	neg.s32 	%r41, %r15;
$L__BB5_13:
	.pragma "nounroll";
	mul.wide.s32 	%rd39, %r42, 4;
	add.s64 	%rd40, %rd1, %rd39;
	ld.global.f32 	%f85, [%rd42];
	ld.global.f32 	%f86, [%rd40];
	add.f32 	%f87, %f85, %f86;
	st.global.f32 	[%rd40], %f87;
	add.s32 	%r42, %r42, 1;
	add.s64 	%rd42, %rd42, 4;
	add.s32 	%r41, %r41, 1;
	setp.ne.s32 	%p10, %r41, 0;
	@%p10 bra 	$L__BB5_13;
$L__BB5_14:
	ret;

}
	// .globl	condition_icm2
.visible .entry condition_icm2(
	.param .u64 .ptr .align 1 condition_icm2_param_0,
	.param .u64 .ptr .align 1 condition_icm2_param_1,
	.param .u64 .ptr .align 1 condition_icm2_param_2,
	.param .u32 condition_icm2_param_3,
	.param .u32 condition_icm2_param_4
)
{
	.reg .pred 	%p<2>;
	.reg .b32 	%r<11>;
	.reg .b32 	%f<4>;
	.reg .b64 	%rd<13>;

	ld.param.u64 	%rd1, [condition_icm2_param_0];
	ld.param.u64 	%rd2, [condition_icm2_param_1];
	ld.param.u64 	%rd3, [condition_icm2_param_2];
	ld.param.u32 	%r3, [condition_icm2_param_3];
	ld.param.u32 	%r2, [condition_icm2_param_4];
	mov.u32 	%r4, %tid.x;
	mov.u32 	%r5, %ctaid.x;
	mov.u32 	%r6, %ntid.x;
	mad.lo.s32 	%r1, %r5, %r6, %r4;
	setp.ge.s32 	%p1, %r1, %r3;
	@%p1 bra 	$L__BB6_2;
	cvta.to.global.u64 	%rd4, %rd3;
	cvta.to.global.u64 	%rd5, %rd2;
	cvta.to.global.u64 	%rd6, %rd1;
	mov.u32 	%r7, %tid.y;
	cvt.s64.s32 	%rd7, %r1;
	add.s64 	%rd8, %rd4, %rd7;
	ld.global.u8 	%r8, [%rd8];
	mad.lo.s32 	%r9, %r2, %r8, %r7;
	mul.wide.s32 	%rd9, %r9, 4;
	add.s64 	%rd10, %rd5, %rd9;
	ld.global.f32 	%f1, [%rd10];
	mad.lo.s32 	%r10, %r2, %r1, %r7;
	mul.wide.s32 	%rd11, %r10, 4;
	add.s64 	%rd12, %rd6, %rd11;
	ld.global.f32 	%f2, [%rd12];
	add.f32 	%f3, %f1, %f2;
	st.global.f32 	[%rd12], %f3;
$L__BB6_2:
	ret;

}
	// .globl	condition_icm3
.visible .entry condition_icm3(
	.param .u64 .ptr .align 1 condition_icm3_param_0,
	.param .u64 .ptr .align 1 condition_icm3_param_1,
	.param .u64 .ptr .align 1 condition_icm3_param_2,
	.param .u32 condition_icm3_param_3,
	.param .u32 condition_icm3_param_4,
	.param .u32 condition_icm3_param_5
)
{
	.reg .pred 	%p<43>;
	.reg .b16 	%rs<31>;
	.reg .b32 	%r<202>;
	.reg .b32 	%f<67>;
	.reg .b64 	%rd<71>;
	// demoted variable
	.shared .align 4 .b8 _ZZ15_condition_icm3PfS_PhiiiE4s_ub[1024];
	// demoted variable
	.shared .align 1 .b8 _ZZ15_condition_icm3PfS_PhiiiE4s_ib[256];
	ld.param.u64 	%rd3, [condition_icm3_param_0];
	ld.param.u64 	%rd4, [condition_icm3_param_1];
	ld.param.u64 	%rd5, [condition_icm3_param_2];
	ld.param.u32 	%r80, [condition_icm3_param_3];
	ld.param.u32 	%r81, [condition_icm3_param_4];
	ld.param.u32 	%r82, [condition_icm3_param_5];
	cvta.to.global.u64 	%rd1, %rd4;
	cvta.to.global.u64 	%rd2, %rd5;
	mov.u32 	%r1, %tid.x;
	mov.u32 	%r83, %ctaid.x;
	mov.u32 	%r84, %ntid.x;
	mul.lo.s32 	%r2, %r83, %r84;
	add.s32 	%r3, %r2, %r1;
	mov.u32 	%r4, %tid.y;
	setp.ge.s32 	%p1, %r3, %r82;
	@%p1 bra 	$L__BB7_68;
	cvta.to.global.u64 	%rd6, %rd3;
	shl.b32 	%r85, %r3, 8;
	add.s32 	%r86, %r85, %r4;
	mul.wide.s32 	%rd7, %r86, 4;
	add.s64 	%rd8, %rd6, %rd7;
	ld.global.f32 	%f14, [%rd8];
	shl.b32 	%r87, %r4, 2;
	mov.u32 	%r88, _ZZ15_condition_icm3PfS_PhiiiE4s_ub;
	add.s32 	%r5, %r88, %r87;
	st.shared.f32 	[%r5], %f14;
	bar.sync 	0;
	setp.lt.s32 	%p2, %r81, 1;
	@%p2 bra 	$L__BB7_41;
	and.b32  	%r6, %r81, 7;
	setp.lt.u32 	%p3, %r81, 8;
	mov.b32 	%r196, 0;
	mov.u32 	%r182, %r196;
	@%p3 bra 	$L__BB7_21;
	and.b32  	%r196, %r81, 2147483640;
	mad.lo.s32 	%r179, %r82, 7, %r3;
	shl.b32 	%r9, %r82, 3;
	mad.lo.s32 	%r178, %r82, 6, %r3;
	mad.lo.s32 	%r177, %r82, 5, %r3;
	shl.b32 	%r91, %r82, 2;
	add.s32 	%r176, %r3, %r91;
	mad.lo.s32 	%r175, %r82, 3, %r3;
	shl.b32 	%r92, %r82, 1;
	add.s32 	%r174, %r3, %r92;
	add.s32 	%r93, %r1, %r82;
	add.s32 	%r173, %r93, %r2;
	neg.s32 	%r172, %r80;
	mov.b32 	%r180, 0;
	mov.u32 	%r171, %r3;
	mov.u32 	%r182, %r180;
$L__BB7_4:
	.pragma "nounroll";
	setp.eq.s32 	%p4, %r172, 0;
	@%p4 bra 	$L__BB7_6;
	shl.b32 	%r94, %r182, 16;
	cvt.s64.s32 	%rd9, %r171;
	add.s64 	%rd10, %rd2, %rd9;
	ld.global.u8 	%rs7, [%rd10];
	mul.wide.u16 	%r95, %rs7, 256;
	or.b32  	%r96, %r94, %r4;
	add.s32 	%r97, %r96, %r95;
	mul.wide.s32 	%rd11, %r97, 4;
	add.s64 	%rd12, %rd1, %rd11;
	ld.global.f32 	%f15, [%rd12];
	ld.shared.f32 	%f16, [%r5];
	add.f32 	%f17, %f15, %f16;
	st.shared.f32 	[%r5], %f17;
	add.s32 	%r182, %r182, 1;
$L__BB7_6:
	add.s32 	%r98, %r180, 1;
	setp.eq.s32 	%p5, %r98, %r80;
	@%p5 bra 	$L__BB7_8;
	shl.b32 	%r99, %r182, 16;
	cvt.s64.s32 	%rd13, %r173;
	add.s64 	%rd14, %rd2, %rd13;
	ld.global.u8 	%rs8, [%rd14];
	mul.wide.u16 	%r100, %rs8, 256;
	or.b32  	%r101, %r99, %r4;
	add.s32 	%r102, %r101, %r100;
	mul.wide.s32 	%rd15, %r102, 4;
	add.s64 	%rd16, %rd1, %rd15;
	ld.global.f32 	%f18, [%rd16];
	ld.shared.f32 	%f19, [%r5];
	add.f32 	%f20, %f18, %f19;
	st.shared.f32 	[%r5], %f20;
	add.s32 	%r182, %r182, 1;
$L__BB7_8:
	add.s32 	%r103, %r180, 2;
	setp.eq.s32 	%p6, %r103, %r80;
	@%p6 bra 	$L__BB7_10;
	shl.b32 	%r104, %r182, 16;
	cvt.s64.s32 	%rd17, %r174;
	add.s64 	%rd18, %rd2, %rd17;
	ld.global.u8 	%rs9, [%rd18];
	mul.wide.u16 	%r105, %rs9, 256;
	or.b32  	%r106, %r104, %r4;
	add.s32 	%r107, %r106, %r105;
	mul.wide.s32 	%rd19, %r107, 4;
	add.s64 	%rd20, %rd1, %rd19;
	ld.global.f32 	%f21, [%rd20];
	ld.shared.f32 	%f22, [%r5];
	add.f32 	%f23, %f21, %f22;
	st.shared.f32 	[%r5], %f23;
	add.s32 	%r182, %r182, 1;
$L__BB7_10:
	add.s32 	%r108, %r180, 3;
	setp.eq.s32 	%p7, %r108, %r80;
	@%p7 bra 	$L__BB7_12;
	shl.b32 	%r109, %r182, 16;
	cvt.s64.s32 	%rd21, %r175;
	add.s64 	%rd22, %rd2, %rd21;
	ld.global.u8 	%rs10, [%rd22];
	mul.wide.u16 	%r110, %rs10, 256;
	or.b32  	%r111, %r109, %r4;
	add.s32 	%r112, %r111, %r110;
	mul.wide.s32 	%rd23, %r112, 4;
	add.s64 	%rd24, %rd1, %rd23;
	ld.global.f32 	%f24, [%rd24];
	ld.shared.f32 	%f25, [%r5];
	add.f32 	%f26, %f24, %f25;
	st.shared.f32 	[%r5], %f26;
	add.s32 	%r182, %r182, 1;
$L__BB7_12:
	add.s32 	%r113, %r180, 4;
	setp.eq.s32 	%p8, %r113, %r80;
	@%p8 bra 	$L__BB7_14;
	shl.b32 	%r114, %r182, 16;
	cvt.s64.s32 	%rd25, %r176;
	add.s64 	%rd26, %rd2, %rd25;
	ld.global.u8 	%rs11, [%rd26];
	mul.wide.u16 	%r115, %rs11, 256;
	or.b32  	%r116, %r114, %r4;
	add.s32 	%r117, %r116, %r115;
	mul.wide.s32 	%rd27, %r117, 4;
	add.s64 	%rd28, %rd1, %rd27;
	ld.global.f32 	%f27, [%rd28];
	ld.shared.f32 	%f28, [%r5];
	add.f32 	%f29, %f27, %f28;
	st.shared.f32 	[%r5], %f29;
	add.s32 	%r182, %r182, 1;
$L__BB7_14:
	add.s32 	%r118, %r180, 5;
	setp.eq.s32 	%p9, %r118, %r80;
	@%p9 bra 	$L__BB7_16;
	shl.b32 	%r119, %r182, 16;
	cvt.s64.s32 	%rd29, %r177;
	add.s64 	%rd30, %rd2, %rd29;
	ld.global.u8 	%rs12, [%rd30];
	mul.wide.u16 	%r120, %rs12, 256;
	or.b32  	%r121, %r119, %r4;
	add.s32 	%r122, %r121, %r120;
	mul.wide.s32 	%rd31, %r122, 4;
	add.s64 	%rd32, %rd1, %rd31;
	ld.global.f32 	%f30, [%rd32];
	ld.shared.f32 	%f31, [%r5];
	add.f32 	%f32, %f30, %f31;
	st.shared.f32 	[%r5], %f32;
	add.s32 	%r182, %r182, 1;
$L__BB7_16:
	add.s32 	%r123, %r180, 6;
	setp.eq.s32 	%p10, %r123, %r80;
	@%p10 bra 	$L__BB7_18;
	shl.b32 	%r124, %r182, 16;
	cvt.s64.s32 	%rd33, %r178;
	add.s64 	%rd34, %rd2, %rd33;
	ld.global.u8 	%rs13, [%rd34];
	mul.wide.u16 	%r125, %rs13, 256;
	or.b32  	%r126, %r124, %r4;
	add.s32 	%r127, %r126, %r125;
	mul.wide.s32 	%rd35, %r127, 4;
	add.s64 	%rd36, %rd1, %rd35;
	ld.global.f32 	%f33, [%rd36];
	ld.shared.f32 	%f34, [%r5];
	add.f32 	%f35, %f33, %f34;
	st.shared.f32 	[%r5], %f35;
	add.s32 	%r182, %r182, 1;
$L__BB7_18:
	add.s32 	%r128, %r180, 7;
	setp.eq.s32 	%p11, %r128, %r80;
	@%p11 bra 	$L__BB7_20;
	shl.b32 	%r129, %r182, 16;
	cvt.s64.s32 	%rd37, %r179;
	add.s64 	%rd38, %rd2, %rd37;
	ld.global.u8 	%rs14, [%rd38];
	mul.wide.u16 	%r130, %rs14, 256;
	or.b32  	%r131, %r129, %r4;
	add.s32 	%r132, %r131, %r130;
	mul.wide.s32 	%rd39, %r132, 4;
	add.s64 	%rd40, %rd1, %rd39;
	ld.global.f32 	%f36, [%rd40];
	ld.shared.f32 	%f37, [%r5];
	add.f32 	%f38, %f36, %f37;
	st.shared.f32 	[%r5], %f38;
	add.s32 	%r182, %r182, 1;
$L__BB7_20:
	add.s32 	%r180, %r180, 8;
	add.s32 	%r179, %r179, %r9;
	add.s32 	%r178, %r178, %r9;
	add.s32 	%r177, %r177, %r9;
	add.s32 	%r176, %r176, %r9;
	add.s32 	%r175, %r175, %r9;
	add.s32 	%r174, %r174, %r9;
	add.s32 	%r173, %r173, %r9;
	add.s32 	%r172, %r172, 8;
	add.s32 	%r171, %r171, %r9;
	setp.ne.s32 	%p12, %r180, %r196;
	@%p12 bra 	$L__BB7_4;
$L__BB7_21:
	setp.eq.s32 	%p13, %r6, 0;
	@%p13 bra 	$L__BB7_41;
	and.b32  	%r56, %r81, 3;
	setp.lt.u32 	%p14, %r6, 4;
	@%p14 bra 	$L__BB7_32;
	setp.eq.s32 	%p15, %r196, %r80;
	@%p15 bra 	$L__BB7_25;
	shl.b32 	%r133, %r182, 16;
	mad.lo.s32 	%r134, %r196, %r82, %r3;
	cvt.s64.s32 	%rd41, %r134;
	add.s64 	%rd42, %rd2, %rd41;
	ld.global.u8 	%rs15, [%rd42];
	mul.wide.u16 	%r135, %rs15, 256;
	or.b32  	%r136, %r133, %r4;
	add.s32 	%r137, %r136, %r135;
	mul.wide.s32 	%rd43, %r137, 4;
	add.s64 	%rd44, %rd1, %rd43;
	ld.global.f32 	%f39, [%rd44];
	ld.shared.f32 	%f40, [%r5];
	add.f32 	%f41, %f39, %f40;
	st.shared.f32 	[%r5], %f41;
	add.s32 	%r182, %r182, 1;
$L__BB7_25:
	add.s32 	%r59, %r196, 1;
	setp.eq.s32 	%p16, %r59, %r80;
	@%p16 bra 	$L__BB7_27;
	shl.b32 	%r138, %r182, 16;
	mad.lo.s32 	%r139, %r59, %r82, %r3;
	cvt.s64.s32 	%rd45, %r139;
	add.s64 	%rd46, %rd2, %rd45;
	ld.global.u8 	%rs16, [%rd46];
	mul.wide.u16 	%r140, %rs16, 256;
	or.b32  	%r141, %r138, %r4;
	add.s32 	%r142, %r141, %r140;
	mul.wide.s32 	%rd47, %r142, 4;
	add.s64 	%rd48, %rd1, %rd47;
	ld.global.f32 	%f42, [%rd48];
	ld.shared.f32 	%f43, [%r5];
	add.f32 	%f44, %f42, %f43;
	st.shared.f32 	[%r5], %f44;
	add.s32 	%r182, %r182, 1;
$L__BB7_27:
	add.s32 	%r62, %r196, 2;
	setp.eq.s32 	%p17, %r62, %r80;
	@%p17 bra 	$L__BB7_29;
	shl.b32 	%r143, %r182, 16;
	mad.lo.s32 	%r144, %r62, %r82, %r3;
	cvt.s64.s32 	%rd49, %r144;
	add.s64 	%rd50, %rd2, %rd49;
	ld.global.u8 	%rs17, [%rd50];
	mul.wide.u16 	%r145, %rs17, 256;
	or.b32  	%r146, %r143, %r4;
	add.s32 	%r147, %r146, %r145;
	mul.wide.s32 	%rd51, %r147, 4;
	add.s64 	%rd52, %rd1, %rd51;
	ld.global.f32 	%f45, [%rd52];
	ld.shared.f32 	%f46, [%r5];
	add.f32 	%f47, %f45, %f46;
	st.shared.f32 	[%r5], %f47;
	add.s32 	%r182, %r182, 1;
$L__BB7_29:
	add.s32 	%r65, %r196, 3;
	setp.eq.s32 	%p18, %r65, %r80;
	@%p18 bra 	$L__BB7_31;
	shl.b32 	%r148, %r182, 16;
	mad.lo.s32 	%r149, %r65, %r82, %r3;
	cvt.s64.s32 	%rd53, %r149;
	add.s64 	%rd54, %rd2, %rd53;
	ld.global.u8 	%rs18, [%rd54];
	mul.wide.u16 	%r150, %rs18, 256;
	or.b32  	%r151, %r148, %r4;
	add.s32 	%r152, %r151, %r150;
	mul.wide.s32 	%rd55, %r152, 4;
	add.s64 	%rd56, %rd1, %rd55;
	ld.global.f32 	%f48, [%rd56];
	ld.shared.f32 	%f49, [%r5];
	add.f32 	%f50, %f48, %f49;
	st.shared.f32 	[%r5], %f50;
	add.s32 	%r182, %r182, 1;
$L__BB7_31:
	add.s32 	%r196, %r196, 4;
$L__BB7_32:
	setp.eq.s32 	%p19, %r56, 0;
	@%p19 bra 	$L__BB7_41;
	setp.eq.s32 	%p20, %r56, 1;
	@%p20 bra 	$L__BB7_39;
	setp.eq.s32 	%p21, %r196, %r80;
	@%p21 bra 	$L__BB7_36;
	shl.b32 	%r153, %r182, 16;
	mad.lo.s32 	%r154, %r196, %r82, %r3;
	cvt.s64.s32 	%rd57, %r154;
	add.s64 	%rd58, %rd2, %rd57;
	ld.global.u8 	%rs19, [%rd58];
	mul.wide.u16 	%r155, %rs19, 256;
	or.b32  	%r156, %r153, %r4;
	add.s32 	%r157, %r156, %r155;
	mul.wide.s32 	%rd59, %r157, 4;
	add.s64 	%rd60, %rd1, %rd59;
	ld.global.f32 	%f51, [%rd60];
	ld.shared.f32 	%f52, [%r5];
	add.f32 	%f53, %f51, %f52;
	st.shared.f32 	[%r5], %f53;
	add.s32 	%r182, %r182, 1;
$L__BB7_36:
	add.s32 	%r73, %r196, 1;
	setp.eq.s32 	%p22, %r73, %r80;
	@%p22 bra 	$L__BB7_38;
	shl.b32 	%r158, %r182, 16;
	mad.lo.s32 	%r159, %r73, %r82, %r3;
	cvt.s64.s32 	%rd61, %r159;
	add.s64 	%rd62, %rd2, %rd61;
	ld.global.u8 	%rs20, [%rd62];
	mul.wide.u16 	%r160, %rs20, 256;
	or.b32  	%r161, %r158, %r4;
	add.s32 	%r162, %r161, %r160;
	mul.wide.s32 	%rd63, %r162, 4;
	add.s64 	%rd64, %rd1, %rd63;
	ld.global.f32 	%f54, [%rd64];
	ld.shared.f32 	%f55, [%r5];
	add.f32 	%f56, %f54, %f55;
	st.shared.f32 	[%r5], %f56;
	add.s32 	%r182, %r182, 1;
$L__BB7_38:
	add.s32 	%r196, %r196, 2;
$L__BB7_39:
	and.b32  	%r163, %r81, 1;
	setp.eq.b32 	%p23, %r163, 1;
	not.pred 	%p24, %p23;
	setp.eq.s32 	%p25, %r196, %r80;
	or.pred  	%p26, %p24, %p25;
	@%p26 bra 	$L__BB7_41;
	shl.b32 	%r164, %r182, 16;
	mad.lo.s32 	%r165, %r196, %r82, %r3;
	cvt.s64.s32 	%rd65, %r165;
	add.s64 	%rd66, %rd2, %rd65;
	ld.global.u8 	%rs21, [%rd66];
	mul.wide.u16 	%r166, %rs21, 256;
	or.b32  	%r167, %r164, %r4;
	add.s32 	%r168, %r167, %r166;
	mul.wide.s32 	%rd67, %r168, 4;
	add.s64 	%rd68, %rd1, %rd67;
	ld.global.f32 	%f57, [%rd68];
	ld.shared.f32 	%f58, [%r5];
	add.f32 	%f59, %f57, %f58;
	st.shared.f32 	[%r5], %f59;
$L__BB7_41:
	setp.gt.u32 	%p27, %r4, 127;
	@%p27 bra 	$L__BB7_68;
	bar.sync 	0;
	ld.shared.f32 	%f60, [%r5];
	ld.shared.f32 	%f1, [%r5+512];
	setp.leu.f32 	%p28, %f60, %f1;
	@%p28 bra 	$L__BB7_44;
	st.shared.f32 	[%r5], %f1;
	cvt.u16.u32 	%rs22, %r4;
	xor.b16  	%rs29, %rs22, -128;
	bra.uni 	$L__BB7_45;
$L__BB7_44:
	cvt.u16.u32 	%rs29, %r4;
$L__BB7_45:
	mov.u32 	%r169, _ZZ15_condition_icm3PfS_PhiiiE4s_ib;
	add.s32 	%r79, %r169, %r4;
	st.shared.u8 	[%r79], %rs29;
	bar.sync 	0;
	setp.gt.u32 	%p29, %r4, 63;
	@%p29 bra 	$L__BB7_68;
	ld.shared.f32 	%f61, [%r5];
	ld.shared.f32 	%f2, [%r5+256];
	setp.leu.f32 	%p30, %f61, %f2;
	@%p30 bra 	$L__BB7_48;
	st.shared.f32 	[%r5], %f2;
	ld.shared.u8 	%rs23, [%r79+64];
	st.shared.u8 	[%r79], %rs23;
$L__BB7_48:
	bar.sync 	0;
	setp.gt.u32 	%p31, %r4, 31;
	@%p31 bra 	$L__BB7_68;
	ld.shared.f32 	%f64, [%r5];
	ld.shared.f32 	%f4, [%r5+128];
	setp.leu.f32 	%p32, %f64, %f4;
	@%p32 bra 	$L__BB7_51;
	st.shared.f32 	[%r5], %f4;
	ld.shared.u8 	%rs24, [%r79+32];
	st.shared.u8 	[%r79], %rs24;
	mov.f32 	%f64, %f4;
$L__BB7_51:
	setp.gt.u32 	%p33, %r4, 15;
	@%p33 bra 	$L__BB7_68;
	ld.shared.f32 	%f6, [%r5+64];
	setp.leu.f32 	%p34, %f64, %f6;
	@%p34 bra 	$L__BB7_54;
	st.shared.f32 	[%r5], %f6;
	ld.shared.u8 	%rs25, [%r79+16];
	st.shared.u8 	[%r79], %rs25;
	mov.f32 	%f64, %f6;
$L__BB7_54:
	setp.gt.u32 	%p35, %r4, 7;
	@%p35 bra 	$L__BB7_68;
	ld.shared.f32 	%f8, [%r5+32];
	setp.leu.f32 	%p36, %f64, %f8;
	@%p36 bra 	$L__BB7_57;
	st.shared.f32 	[%r5], %f8;
	ld.shared.u8 	%rs26, [%r79+8];
	st.shared.u8 	[%r79], %rs26;
	mov.f32 	%f64, %f8;
$L__BB7_57:
	setp.gt.u32 	%p37, %r4, 3;
	@%p37 bra 	$L__BB7_68;
	ld.shared.f32 	%f10, [%r5+16];
	setp.leu.f32 	%p38, %f64, %f10;
	@%p38 bra 	$L__BB7_60;
	st.shared.f32 	[%r5], %f10;
	ld.shared.u8 	%rs27, [%r79+4];
	st.shared.u8 	[%r79], %rs27;
	mov.f32 	%f64, %f10;
$L__BB7_60:
	setp.gt.u32 	%p39, %r4, 1;
	@%p39 bra 	$L__BB7_68;
	ld.shared.f32 	%f12, [%r5+8];
	setp.leu.f32 	%p40, %f64, %f12;
	@%p40 bra 	$L__BB7_63;
	st.shared.f32 	[%r5], %f12;
	ld.shared.u8 	%rs28, [%r79+2];
	st.shared.u8 	[%r79], %rs28;
$L__BB7_63:
	setp.ne.s32 	%p41, %r4, 0;
	@%p41 bra 	$L__BB7_68;
	ld.shared.f32 	%f62, [_ZZ15_condition_icm3PfS_PhiiiE4s_ub];
	ld.shared.f32 	%f13, [_ZZ15_condition_icm3PfS_PhiiiE4s_ub+4];
	setp.gt.f32 	%p42, %f62, %f13;
	@%p42 bra 	$L__BB7_66;
	ld.shared.u8 	%rs30, [_ZZ15_condition_icm3PfS_PhiiiE4s_ib];
	bra.uni 	$L__BB7_67;
$L__BB7_66:
	st.shared.f32 	[_ZZ15_condition_icm3PfS_PhiiiE4s_ub], %f13;
	ld.shared.u8 	%rs30, [_ZZ15_condition_icm3PfS_PhiiiE4s_ib+1];
	st.shared.u8 	[_ZZ15_condition_icm3PfS_PhiiiE4s_ib], %rs30;
$L__BB7_67:
	mad.lo.s32 	%r170, %r82, %r80, %r3;
	cvt.s64.s32 	%rd69, %r170;
	add.s64 	%rd70, %rd2, %rd69;
	st.global.u8 	[%rd70], %rs30;
$L__BB7_68:
	ret;

}


// ===== COMPILED SASS (sm_100) =====

	.target	sm_100

	.elftype	@"ET_EXEC"


//--------------------- .note.nv.tkinfo           --------------------------
	.section	.note.nv.tkinfo,"",@"SHT_NOTE"
	.sectionflags	@"SHF_NOTE_NV_TKINFO"
	.tkinfo
        /*0018*/ 	.word	0x00000002
        /*0030*/ 	.string	""
        /*0030*/ 	.string	"ptxas"
        /*0030*/ 	.string	"Cuda compilation tools, release 13.0, V13.0.88"
        /*0030*/ 	.string	"Build cuda_13.0.r13.0/compiler.36424714_0"
        /*0030*/ 	.string	"-arch sm_100 -m 64 "



//--------------------- .note.nv.cuinfo           --------------------------
	.section	.note.nv.cuinfo,"",@"SHT_NOTE"
	.sectionflags	@"SHF_NOTE_NV_CUINFO"
        /*0018*/ 	.short	0x0002
        /*001a*/ 	.short	0x0064
        /*001c*/ 	.short	0x0082
	.zero		2


//--------------------- .nv.info                  --------------------------
	.section	.nv.info,"",@"SHT_CUDA_INFO"
	.align	4


	//----- nvinfo : EIATTR_REGCOUNT
	.align		4
        /*0000*/ 	.byte	0x04, 0x2f
        /*0002*/ 	.short	(.L_10 - .L_9)
	.align		4
.L_9:
        /*0004*/ 	.word	index@(setup_kernel)
        /*0008*/ 	.word	0x0000001f


	//----- nvinfo : EIATTR_FRAME_SIZE
	.align		4
.L_10:
        /*000c*/ 	.byte	0x04, 0x11
        /*000e*/ 	.short	(.L_12 - .L_11)
	.align		4
.L_11:
        /*0010*/ 	.word	index@(setup_kernel)
        /*0014*/ 	.word	0x00000000


	//----- nvinfo : EIATTR_REGCOUNT
	.align		4
.L_12:
        /*0018*/ 	.byte	0x04, 0x2f
        /*001a*/ 	.short	(.L_14 - .L_13)
	.align		4
.L_13:
        /*001c*/ 	.word	index@(perturb)
        /*0020*/ 	.word	0x00000021


	//----- nvinfo : EIATTR_FRAME_SIZE
	.align		4
.L_14:
        /*0024*/ 	.byte	0x04, 0x11
        /*0026*/ 	.short	(.L_16 - .L_15)
	.align		4
.L_15:
        /*0028*/ 	.word	index@($__internal_0_$__cuda_sm3x_div_rn_noftz_f32_slowpath)
        /*002c*/ 	.word	0x00000000


	//----- nvinfo : EIATTR_FRAME_SIZE
	.align		4
.L_16:
        /*0030*/ 	.byte	0x04, 0x11
        /*0032*/ 	.short	(.L_18 - .L_17)
	.align		4
.L_17:
        /*0034*/ 	.word	index@(perturb)
        /*0038*/ 	.word	0x00000000


	//----- nvinfo : EIATTR_REGCOUNT
	.align		4
.L_18:
        /*003c*/ 	.byte	0x04, 0x2f
        /*003e*/ 	.short	(.L_20 - .L_19)
	.align		4
.L_19:
        /*0040*/ 	.word	index@(veccost)
        /*0044*/ 	.word	0x00000020


	//----- nvinfo : EIATTR_FRAME_SIZE
	.align		4
.L_20:
        /*0048*/ 	.byte	0x04, 0x11
        /*004a*/ 	.short	(.L_22 - .L_21)
	.align		4
.L_21:
        /*004c*/ 	.word	index@(veccost)
        /*0050*/ 	.word	0x00000000


	//----- nvinfo : EIATTR_REGCOUNT
	.align		4
.L_22:
        /*0054*/ 	.byte	0x04, 0x2f
        /*0056*/ 	.short	(.L_24 - .L_23)
	.align		4
.L_23:
        /*0058*/ 	.word	index@(veccost2)
        /*005c*/ 	.word	0x00000020


	//----- nvinfo : EIATTR_FRAME_SIZE
	.align		4
.L_24:
        /*0060*/ 	.byte	0x04, 0x11
        /*0062*/ 	.short	(.L_26 - .L_25)
	.align		4
.L_25:
        /*0064*/ 	.word	index@(veccost2)
        /*0068*/ 	.word	0x00000000


	//----- nvinfo : EIATTR_REGCOUNT
	.align		4
.L_26:
        /*006c*/ 	.byte	0x04, 0x2f
        /*006e*/ 	.short	(.L_28 - .L_27)
	.align		4
.L_27:
        /*0070*/ 	.word	index@(vec_add)
        /*0074*/ 	.word	0x0000000c


	//----- nvinfo : EIATTR_FRAME_SIZE
	.align		4
.L_28:
        /*0078*/ 	.byte	0x04, 0x11
        /*007a*/ 	.short	(.L_30 - .L_29)
	.align		4
.L_29:
        /*007c*/ 	.word	index@(vec_add)
        /*0080*/ 	.word	0x00000000


	//----- nvinfo : EIATTR_REGCOUNT
	.align		4
.L_30:
        /*0084*/ 	.byte	0x04, 0x2f
        /*0086*/ 	.short	(.L_32 - .L_31)
	.align		4
.L_31:
        /*0088*/ 	.word	index@(condition_icm)
        /*008c*/ 	.word	0x00000016


	//----- nvinfo : EIATTR_FRAME_SIZE
	.align		4
.L_32:
        /*0090*/ 	.byte	0x04, 0x11
        /*0092*/ 	.short	(.L_34 - .L_33)
	.align		4
.L_33:
        /*0094*/ 	.word	index@(condition_icm)
        /*0098*/ 	.word	0x00000000


	//----- nvinfo : EIATTR_REGCOUNT
	.align		4
.L_34:
        /*009c*/ 	.byte	0x04, 0x2f
        /*009e*/ 	.short	(.L_36 - .L_35)
	.align		4
.L_35:
        /*00a0*/ 	.word	index@(condition_icm2)
        /*00a4*/ 	.word	0x0000000e


	//----- nvinfo : EIATTR_FRAME_SIZE
	.align		4
.L_36:
        /*00a8*/ 	.byte	0x04, 0x11
        /*00aa*/ 	.short	(.L_38 - .L_37)
	.align		4
.L_37:
        /*00ac*/ 	.word	index@(condition_icm2)
        /*00b0*/ 	.word	0x00000000


	//----- nvinfo : EIATTR_REGCOUNT
	.align		4
.L_38:
        /*00b4*/ 	.byte	0x04, 0x2f
        /*00b6*/ 	.short	(.L_40 - .L_39)
	.align		4
.L_39:
        /*00b8*/ 	.word	index@(condition_icm3)
        /*00bc*/ 	.word	0x00000022


	//----- nvinfo : EIATTR_FRAME_SIZE
	.align		4
.L_40:
        /*00c0*/ 	.byte	0x04, 0x11
        /*00c2*/ 	.short	(.L_42 - .L_41)
	.align		4
.L_41:
        /*00c4*/ 	.word	index@(condition_icm3)
        /*00c8*/ 	.word	0x00000000


	//----- nvinfo : EIATTR_MIN_STACK_SIZE
	.align		4
.L_42:
        /*00cc*/ 	.byte	0x04, 0x12
        /*00ce*/ 	.short	(.L_44 - .L_43)
	.align		4
.L_43:
        /*00d0*/ 	.word	index@(condition_icm3)
        /*00d4*/ 	.word	0x00000000


	//----- nvinfo : EIATTR_MIN_STACK_SIZE
	.align		4
.L_44:
        /*00d8*/ 	.byte	0x04, 0x12
        /*00da*/ 	.short	(.L_46 - .L_45)
	.align		4
.L_45:
        /*00dc*/ 	.word	index@(condition_icm2)
        /*00e0*/ 	.word	0x00000000


	//----- nvinfo : EIATTR_MIN_STACK_SIZE
	.align		4
.L_46:
        /*00e4*/ 	.byte	0x04, 0x12
        /*00e6*/ 	.short	(.L_48 - .L_47)
	.align		4
.L_47:
        /*00e8*/ 	.word	index@(condition_icm)
        /*00ec*/ 	.word	0x00000000


	//----- nvinfo : EIATTR_MIN_STACK_SIZE
	.align		4
.L_48:
        /*00f0*/ 	.byte	0x04, 0x12
        /*00f2*/ 	.short	(.L_50 - .L_49)
	.align		4
.L_49:
        /*00f4*/ 	.word	index@(vec_add)
        /*00f8*/ 	.word	0x00000000


	//----- nvinfo : EIATTR_MIN_STACK_SIZE
	.align		4
.L_50:
        /*00fc*/ 	.byte	0x04, 0x12
        /*00fe*/ 	.short	(.L_52 - .L_51)
	.align		4
.L_51:
        /*0100*/ 	.word	index@(veccost2)
        /*0104*/ 	.word	0x00000000


	//----- nvinfo : EIATTR_MIN_STACK_SIZE
	.align		4
.L_52:
        /*0108*/ 	.byte	0x04, 0x12
        /*010a*/ 	.short	(.L_54 - .L_53)
	.align		4
.L_53:
        /*010c*/ 	.word	index@(veccost)
        /*0110*/ 	.word	0x00000000


	//----- nvinfo : EIATTR_MIN_STACK_SIZE
	.align		4
.L_54:
        /*0114*/ 	.byte	0x04, 0x12
        /*0116*/ 	.short	(.L_56 - .L_55)
	.align		4
.L_55:
        /*0118*/ 	.word	index@(perturb)
        /*011c*/ 	.word	0x00000000


	//----- nvinfo : EIATTR_MIN_STACK_SIZE
	.align		4
.L_56:
        /*0120*/ 	.byte	0x04, 0x12
        /*0122*/ 	.short	(.L_58 - .L_57)
	.align		4
.L_57:
        /*0124*/ 	.word	index@(setup_kernel)
        /*0128*/ 	.word	0x00000000
.L_58:


//--------------------- .nv.compat                --------------------------
	.section	.nv.compat,"",@"SHT_CUDA_COMPAT_INFO"
	.align	4
        /*0000*/ 	.byte	0x02, 0x09, 0x00, 0x00, 0x02, 0x02, 0x01, 0x00, 0x02, 0x05, 0x05, 0x00, 0x03, 0x07, 0x01, 0x01
        /*0010*/ 	.byte	0x02, 0x03, 0x00, 0x00, 0x02, 0x06, 0x01, 0x00, 0x04, 0x0b, 0x08, 0x00, 0x01, 0x00, 0x00, 0x00
        /*0020*/ 	.byte	0x00, 0x00, 0x00, 0x00


//--------------------- .nv.info.condition_icm3   --------------------------
	.section	.nv.info.condition_icm3,"",@"SHT_CUDA_INFO"
	.sectionflags	@""
	.align	4


	//----- nvinfo : EIATTR_CUDA_API_VERSION
	.align		4
        /*0000*/ 	.byte	0x04, 0x37
        /*0002*/ 	.short	(.L_60 - .L_59)
.L_59:
        /*0004*/ 	.word	0x00000082


	//----- nvinfo : EIATTR_KPARAM_INFO
	.align		4
.L_60:
        /*0008*/ 	.byte	0x04, 0x17
        /*000a*/ 	.short	(.L_62 - .L_61)
.L_61:
        /*000c*/ 	.word	0x00000000
        /*0010*/ 	.short	0x0005
        /*0012*/ 	.short	0x0020
        /*0014*/ 	.byte	0x00, 0xf0, 0x11, 0x00


	//----- nvinfo : EIATTR_KPARAM_INFO
	.align		4
.L_62:
        /*0018*/ 	.byte	0x04, 0x17
        /*001a*/ 	.short	(.L_64 - .L_63)
.L_63:
        /*001c*/ 	.word	0x00000000
        /*0020*/ 	.short	0x0004
        /*0022*/ 	.short	0x001c
        /*0024*/ 	.byte	0x00, 0xf0, 0x11, 0x00


	//----- nvinfo : EIATTR_KPARAM_INFO
	.align		4
.L_64:
        /*0028*/ 	.byte	0x04, 0x17
        /*002a*/ 	.short	(.L_66 - .L_65)
.L_65:
        /*002c*/ 	.word	0x00000000
        /*0030*/ 	.short	0x0003
        /*0032*/ 	.short	0x0018
        /*0034*/ 	.byte	0x00, 0xf0, 0x11, 0x00


	//----- nvinfo : EIATTR_KPARAM_INFO
	.align		4
.L_66:
        /*0038*/ 	.byte	0x04, 0x17
        /*003a*/ 	.short	(.L_68 - .L_67)
.L_67:
        /*003c*/ 	.word	0x00000000
        /*0040*/ 	.short	0x0002
        /*0042*/ 	.short	0x0010
        /*0044*/ 	.byte	0x00, 0xf5, 0x21, 0x00


	//----- nvinfo : EIATTR_KPARAM_INFO
	.align		4
.L_68:
        /*0048*/ 	.byte	0x04, 0x17
        /*004a*/ 	.short	(.L_70 - .L_69)
.L_69:
        /*004c*/ 	.word	0x00000000
        /*0050*/ 	.short	0x0001
        /*0052*/ 	.short	0x0008
        /*0054*/ 	.byte	0x00, 0xf5, 0x21, 0x00


	//----- nvinfo : EIATTR_KPARAM_INFO
	.align		4
.L_70:
        /*0058*/ 	.byte	0x04, 0x17
        /*005a*/ 	.short	(.L_72 - .L_71)
.L_71:
        /*005c*/ 	.word	0x00000000
        /*0060*/ 	.short	0x0000
        /*0062*/ 	.short	0x0000
        /*0064*/ 	.byte	0x00, 0xf5, 0x21, 0x00


	//----- nvinfo : EIATTR_SPARSE_MMA_MASK
	.align		4
.L_72:
        /*0068*/ 	.byte	0x03, 0x50
        /*006a*/ 	.short	0x0000


	//----- nvinfo : EIATTR_MAXREG_COUNT
	.align		4
        /*006c*/ 	.byte	0x03, 0x1b
        /*006e*/ 	.short	0x00ff


	//----- nvinfo : EIATTR_NUM_BARRIERS
	.align		4
        /*0070*/ 	.byte	0x02, 0x4c
        /*0072*/ 	.byte	0x01
	.zero		1


	//----- nvinfo : EIATTR_MERCURY_ISA_VERSION
	.align		4
        /*0074*/ 	.byte	0x03, 0x5f
        /*0076*/ 	.short	0x0101


	//----- nvinfo : EIATTR_VRC_CTA_INIT_COUNT
	.align		4
        /*0078*/ 	.byte	0x02, 0x4a
	.zero		1
	.zero		1


	//----- nvinfo : EIATTR_EXIT_INSTR_OFFSETS
	.align		4
        /*007c*/ 	.byte	0x04, 0x1c
        /*007e*/ 	.short	(.L_74 - .L_73)


	//   ....[0]....
.L_73:
        /*0080*/ 	.word	0x00000090


	//   ....[1]....
        /*0084*/ 	.word	0x00001440


	//   ....[2]....
        /*0088*/ 	.word	0x00001530


	//   ....[3]....
        /*008c*/ 	.word	0x000015c0


	//   ....[4]....
        /*0090*/ 	.word	0x00001640


	//   ....[5]....
        /*0094*/ 	.word	0x000016c0


	//   ....[6]....
        /*0098*/ 	.word	0x00001740


	//   ....[7]....
        /*009c*/ 	.word	0x000017c0


	//   ....[8]....
        /*00a0*/ 	.word	0x00001840


	//   ....[9]....
        /*00a4*/ 	.word	0x00001920


	//----- nvinfo : EIATTR_CBANK_PARAM_SIZE
	.align		4
.L_74:
        /*00a8*/ 	.byte	0x03, 0x19
        /*00aa*/ 	.short	0x0024


	//----- nvinfo : EIATTR_PARAM_CBANK
	.align		4
        /*00ac*/ 	.byte	0x04, 0x0a
        /*00ae*/ 	.short	(.L_76 - .L_75)
	.align		4
.L_75:
        /*00b0*/ 	.word	index@(.nv.constant0.condition_icm3)
        /*00b4*/ 	.short	0x0380
        /*00b6*/ 	.short	0x0024


	//----- nvinfo : EIATTR_SW_WAR
	.align		4
.L_76:
        /*00b8*/ 	.byte	0x04, 0x36
        /*00ba*/ 	.short	(.L_78 - .L_77)
.L_77:
        /*00bc*/ 	.word	0x00000008
.L_78:


//--------------------- .nv.info.condition_icm2   --------------------------
	.section	.nv.info.condition_icm2,"",@"SHT_CUDA_INFO"
	.sectionflags	@""
	.align	4


	//----- nvinfo : EIATTR_CUDA_API_VERSION
	.align		4
        /*0000*/ 	.byte	0x04, 0x37
        /*0002*/ 	.short	(.L_80 - .L_79)
.L_79:
        /*0004*/ 	.word	0x00000082


	//----- nvinfo : EIATTR_KPARAM_INFO
	.align		4
.L_80:
        /*0008*/ 	.byte	0x04, 0x17
        /*000a*/ 	.short	(.L_82 - .L_81)
.L_81:
        /*000c*/ 	.word	0x00000000
        /*0010*/ 	.short	0x0004
        /*0012*/ 	.short	0x001c
        /*0014*/ 	.byte	0x00, 0xf0, 0x11, 0x00


	//----- nvinfo : EIATTR_KPARAM_INFO
	.align		4
.L_82:
        /*0018*/ 	.byte	0x04, 0x17
        /*001a*/ 	.short	(.L_84 - .L_83)
.L_83:
        /*001c*/ 	.word	0x00000000
        /*0020*/ 	.short	0x0003
        /*0022*/ 	.short	0x0018
        /*0024*/ 	.byte	0x00, 0xf0, 0x11, 0x00


	//----- nvinfo : EIATTR_KPARAM_INFO
	.align		4
.L_84:
        /*0028*/ 	.byte	0x04, 0x17
        /*002a*/ 	.short	(.L_86 - .L_85)
.L_85:
        /*002c*/ 	.word	0x00000000
        /*0030*/ 	.short	0x0002
        /*0032*/ 	.short	0x0010
        /*0034*/ 	.byte	0x00, 0xf5, 0x21, 0x00


	//----- nvinfo : EIATTR_KPARAM_INFO
	.align		4
.L_86:
        /*0038*/ 	.byte	0x04, 0x17
        /*003a*/ 	.short	(.L_88 - .L_87)
.L_87:
        /*003c*/ 	.word	0x00000000
        /*0040*/ 	.short	0x0001
        /*0042*/ 	.short	0x0008
        /*0044*/ 	.byte	0x00, 0xf5, 0x21, 0x00


	//----- nvinfo : EIATTR_KPARAM_INFO
	.align		4
.L_88:
        /*0048*/ 	.byte	0x04, 0x17
        /*004a*/ 	.short	(.L_90 - .L_89)
.L_89:
        /*004c*/ 	.word	0x00000000
        /*0050*/ 	.short	0x0000
        /*0052*/ 	.short	0x0000
        /*0054*/ 	.byte	0x00, 0xf5, 0x21, 0x00


	//----- nvinfo : EIATTR_SPARSE_MMA_MASK
	.align		4
.L_90:
        /*0058*/ 	.byte	0x03, 0x50
        /*005a*/ 	.short	0x0000


	//----- nvinfo : EIATTR_MAXREG_COUNT
	.align		4
        /*005c*/ 	.byte	0x03, 0x1b
        /*005e*/ 	.short	0x00ff


	//----- nvinfo : EIATTR_MERCURY_ISA_VERSION
	.align		4
        /*0060*/ 	.byte	0x03, 0x5f
        /*0062*/ 	.short	0x0101


	//----- nvinfo : EIATTR_VRC_CTA_INIT_COUNT
	.align		4
        /*0064*/ 	.byte	0x02, 0x4a
	.zero		1
	.zero		1


	//----- nvinfo : EIATTR_EXIT_INSTR_OFFSETS
	.align		4
        /*0068*/ 	.byte	0x04, 0x1c
        /*006a*/ 	.short	(.L_92 - .L_91)


	//   ....[0]....
.L_91:
        /*006c*/ 	.word	0x00000070


	//   ....[1]....
        /*0070*/ 	.word	0x00000190


	//----- nvinfo : EIATTR_CBANK_PARAM_SIZE
	.align		4
.L_92:
        /*0074*/ 	.byte	0x03, 0x19
        /*0076*/ 	.short	0x0020


	//----- nvinfo : EIATTR_PARAM_CBANK
	.align		4
        /*0078*/ 	.byte	0x04, 0x0a
        /*007a*/ 	.short	(.L_94 - .L_93)
	.align		4
.L_93:
        /*007c*/ 	.word	index@(.nv.constant0.condition_icm2)
        /*0080*/ 	.short	0x0380
        /*0082*/ 	.short	0x0020


	//----- nvinfo : EIATTR_SW_WAR
	.align		4
.L_94:
        /*0084*/ 	.byte	0x04, 0x36
        /*0086*/ 	.short	(.L_96 - .L_95)
.L_95:
        /*0088*/ 	.word	0x00000008
.L_96:


//--------------------- .nv.info.condition_icm    --------------------------
	.section	.nv.info.condition_icm,"",@"SHT_CUDA_INFO"
	.sectionflags	@""
	.align	4


	//----- nvinfo : EIATTR_CUDA_API_VERSION
	.align		4
        /*0000*/ 	.byte	0x04, 0x37
        /*0002*/ 	.short	(.L_98 - .L_97)
.L_97:
        /*0004*/ 	.word	0x00000082


	//----- nvinfo : EIATTR_KPARAM_INFO
	.align		4
.L_98:
        /*0008*/ 	.byte	0x04, 0x17
        /*000a*/ 	.short	(.L_100 - .L_99)
.L_99:
        /*000c*/ 	.word	0x00000000
        /*0010*/ 	.short	0x0004
        /*0012*/ 	.short	0x001c
        /*0014*/ 	.byte	0x00, 0xf0, 0x11, 0x00


	//----- nvinfo : EIATTR_KPARAM_INFO
	.align		4
.L_100:
        /*0018*/ 	.byte	0x04, 0x17
        /*001a*/ 	.short	(.L_102 - .L_101)
.L_101:
        /*001c*/ 	.word	0x00000000
        /*0020*/ 	.short	0x0003
        /*0022*/ 	.short	0x0018
        /*0024*/ 	.byte	0x00, 0xf0, 0x11, 0x00


	//----- nvinfo : EIATTR_KPARAM_INFO
	.align		4
.L_102:
        /*0028*/ 	.byte	0x04, 0x17
        /*002a*/ 	.short	(.L_104 - .L_103)
.L_103:
        /*002c*/ 	.word	0x00000000
        /*0030*/ 	.short	0x0002
        /*0032*/ 	.short	0x0010
        /*0034*/ 	.byte	0x00, 0xf5, 0x21, 0x00


	//----- nvinfo : EIATTR_KPARAM_INFO
	.align		4
.L_104:
        /*0038*/ 	.byte	0x04, 0x17
        /*003a*/ 	.short	(.L_106 - .L_105)
.L_105:
        /*003c*/ 	.word	0x00000000
        /*0040*/ 	.short	0x0001
        /*0042*/ 	.short	0x0008
        /*0044*/ 	.byte	0x00, 0xf5, 0x21, 0x00


	//----- nvinfo : EIATTR_KPARAM_INFO
	.align		4
.L_106:
        /*0048*/ 	.byte	0x04, 0x17
        /*004a*/ 	.short	(.L_108 - .L_107)
.L_107:
        /*004c*/ 	.word	0x00000000
        /*0050*/ 	.short	0x0000
        /*0052*/ 	.short	0x0000
        /*0054*/ 	.byte	0x00, 0xf5, 0x21, 0x00


	//----- nvinfo : EIATTR_SPARSE_MMA_MASK
	.align		4
.L_108:
        /*0058*/ 	.byte	0x03, 0x50
        /*005a*/ 	.short	0x0000


	//----- nvinfo : EIATTR_MAXREG_COUNT
	.align		4
        /*005c*/ 	.byte	0x03, 0x1b
        /*005e*/ 	.short	0x00ff


	//----- nvinfo : EIATTR_MERCURY_ISA_VERSION
	.align		4
        /*0060*/ 	.byte	0x03, 0x5f
        /*0062*/ 	.short	0x0101


	//----- nvinfo : EIATTR_VRC_CTA_INIT_COUNT
	.align		4
        /*0064*/ 	.byte	0x02, 0x4a
	.zero		1
	.zero		1


	//----- nvinfo : EIATTR_EXIT_INSTR_OFFSETS
	.align		4
        /*0068*/ 	.byte	0x04, 0x1c
        /*006a*/ 	.short	(.L_110 - .L_109)


	//   ....[0]....
.L_109:
        /*006c*/ 	.word	0x00000070


	//   ....[1]....
        /*0070*/ 	.word	0x000000a0


	//   ....[2]....
        /*0074*/ 	.word	0x000006c0


	//   ....[3]....
        /*0078*/ 	.word	0x000009d0


	//   ....[4]....
        /*007c*/ 	.word	0x00000be0


	//   ....[5]....
        /*0080*/ 	.word	0x00000d20


	//----- nvinfo : EIATTR_CBANK_PARAM_SIZE
	.align		4
.L_110:
        /*0084*/ 	.byte	0x03, 0x19
        /*0086*/ 	.short	0x0020


	//----- nvinfo : EIATTR_PARAM_CBANK
	.align		4
        /*0088*/ 	.byte	0x04, 0x0a
        /*008a*/ 	.short	(.L_112 - .L_111)
	.align		4
.L_111:
        /*008c*/ 	.word	index@(.nv.constant0.condition_icm)
        /*0090*/ 	.short	0x0380
        /*0092*/ 	.short	0x0020


	//----- nvinfo : EIATTR_SW_WAR
	.align		4
.L_112:
        /*0094*/ 	.byte	0x04, 0x36
        /*0096*/ 	.short	(.L_114 - .L_113)
.L_113:
        /*0098*/ 	.word	0x00000008
.L_114:


//--------------------- .nv.info.vec_add          --------------------------
	.section	.nv.info.vec_add,"",@"SHT_CUDA_INFO"
	.sectionflags	@""
	.align	4


	//----- nvinfo : EIATTR_CUDA_API_VERSION
	.align		4
        /*0000*/ 	.byte	0x04, 0x37
        /*0002*/ 	.short	(.L_116 - .L_115)
.L_115:
        /*0004*/ 	.word	0x00000082


	//----- nvinfo : EIATTR_KPARAM_INFO
	.align		4
.L_116:
        /*0008*/ 	.byte	0x04, 0x17
        /*000a*/ 	.short	(.L_118 - .L_117)
.L_117:
        /*000c*/ 	.word	0x00000000
        /*0010*/ 	.short	0x0003
        /*0012*/ 	.short	0x0014
        /*0014*/ 	.byte	0x00, 0xf0, 0x11, 0x00


	//----- nvinfo : EIATTR_KPARAM_INFO
	.align		4
.L_118:
        /*0018*/ 	.byte	0x04, 0x17
        /*001a*/ 	.short	(.L_120 - .L_119)
.L_119:
        /*001c*/ 	.word	0x00000000
        /*0020*/ 	.short	0x0002
        /*0022*/ 	.short	0x0010
        /*0024*/ 	.byte	0x00, 0xf0, 0x11, 0x00


	//----- nvinfo : EIATTR_KPARAM_INFO
	.align		4
.L_120:
        /*0028*/ 	.byte	0x04, 0x17
        /*002a*/ 	.short	(.L_122 - .L_121)
.L_121:
        /*002c*/ 	.word	0x00000000
        /*0030*/ 	.short	0x0001
        /*0032*/ 	.short	0x0008
        /*0034*/ 	.byte	0x00, 0xf5, 0x21, 0x00


	//----- nvinfo : EIATTR_KPARAM_INFO
	.align		4
.L_122:
        /*0038*/ 	.byte	0x04, 0x17
        /*003a*/ 	.short	(.L_124 - .L_123)
.L_123:
        /*003c*/ 	.word	0x00000000
        /*0040*/ 	.short	0x0000
        /*0042*/ 	.short	0x0000
        /*0044*/ 	.byte	0x00, 0xf5, 0x21, 0x00


	//----- nvinfo : EIATTR_SPARSE_MMA_MASK
	.align		4
.L_124:
        /*0048*/ 	.byte	0x03, 0x50
        /*004a*/ 	.short	0x0000


	//----- nvinfo : EIATTR_MAXREG_COUNT
	.align		4
        /*004c*/ 	.byte	0x03, 0x1b
        /*004e*/ 	.short	0x00ff


	//----- nvinfo : EIATTR_MERCURY_ISA_VERSION
	.align		4
        /*0050*/ 	.byte	0x03, 0x5f
        /*0052*/ 	.short	0x0101


	//----- nvinfo : EIATTR_VRC_CTA_INIT_COUNT
	.align		4
        /*0054*/ 	.byte	0x02, 0x4a
	.zero		1
	.zero		1


	//----- nvinfo : EIATTR_EXIT_INSTR_OFFSETS
	.align		4
        /*0058*/ 	.byte	0x04, 0x1c
        /*005a*/ 	.short	(.L_126 - .L_125)


	//   ....[0]....
.L_125:
        /*005c*/ 	.word	0x00000070


	//   ....[1]....
        /*0060*/ 	.word	0x00000140


	//----- nvinfo : EIATTR_CBANK_PARAM_SIZE
	.align		4
.L_126:
        /*0064*/ 	.byte	0x03, 0x19
        /*0066*/ 	.short	0x0018


	//----- nvinfo : EIATTR_PARAM_CBANK
	.align		4
        /*0068*/ 	.byte	0x04, 0x0a
        /*006a*/ 	.short	(.L_128 - .L_127)
	.align		4
.L_127:
        /*006c*/ 	.word	index@(.nv.constant0.vec_add)
        /*0070*/ 	.short	0x0380
        /*0072*/ 	.short	0x0018


	//----- nvinfo : EIATTR_SW_WAR
	.align		4
.L_128:
        /*0074*/ 	.byte	0x04, 0x36
        /*0076*/ 	.short	(.L_130 - .L_129)
.L_129:
        /*0078*/ 	.word	0x00000008
.L_130:


//--------------------- .nv.info.veccost2         --------------------------
	.section	.nv.info.veccost2,"",@"SHT_CUDA_INFO"
	.sectionflags	@""
	.align	4


	//----- nvinfo : EIATTR_CUDA_API_VERSION
	.align		4
        /*0000*/ 	.byte	0x04, 0x37
        /*0002*/ 	.short	(.L_132 - .L_131)
.L_131:
        /*0004*/ 	.word	0x00000082


	//----- nvinfo : EIATTR_KPARAM_INFO
	.align		4
.L_132:
        /*0008*/ 	.byte	0x04, 0x17
        /*000a*/ 	.short	(.L_134 - .L_133)
.L_133:
        /*000c*/ 	.word	0x00000000
        /*0010*/ 	.short	0x0006
        /*0012*/ 	.short	0x0028
        /*0014*/ 	.byte	0x00, 0xf0, 0x11, 0x00


	//----- nvinfo : EIATTR_KPARAM_INFO
	.align		4
.L_134:
        /*0018*/ 	.byte	0x04, 0x17
        /*001a*/ 	.short	(.L_136 - .L_135)
.L_135:
        /*001c*/ 	.word	0x00000000
        /*0020*/ 	.short	0x0005
        /*0022*/ 	.short	0x0024
        /*0024*/ 	.byte	0x00, 0xf0, 0x11, 0x00


	//----- nvinfo : EIATTR_KPARAM_INFO
	.align		4
.L_136:
        /*0028*/ 	.byte	0x04, 0x17
        /*002a*/ 	.short	(.L_138 - .L_137)
.L_137:
        /*002c*/ 	.word	0x00000000
        /*0030*/ 	.short	0x0004
        /*0032*/ 	.short	0x0020
        /*0034*/ 	.byte	0x00, 0xf0, 0x11, 0x00


	//----- nvinfo : EIATTR_KPARAM_INFO
	.align		4
.L_138:
        /*0038*/ 	.byte	0x04, 0x17
        /*003a*/ 	.short	(.L_140 - .L_139)
.L_139:
        /*003c*/ 	.word	0x00000000
        /*0040*/ 	.short	0x0003
        /*0042*/ 	.short	0x0018
        /*0044*/ 	.byte	0x00, 0xf5, 0x21, 0x00


	//----- nvinfo : EIATTR_KPARAM_INFO
	.align		4
.L_140:
        /*0048*/ 	.byte	0x04, 0x17
        /*004a*/ 	.short	(.L_142 - .L_141)
.L_141:
        /*004c*/ 	.word	0x00000000
        /*0050*/ 	.short	0x0002
        /*0052*/ 	.short	0x0010
        /*0054*/ 	.byte	0x00, 0xf5, 0x21, 0x00


	//----- nvinfo : EIATTR_KPARAM_INFO
	.align		4
.L_142:
        /*0058*/ 	.byte	0x04, 0x17
        /*005a*/ 	.short	(.L_144 - .L_143)
.L_143:
        /*005c*/ 	.word	0x00000000
        /*0060*/ 	.short	0x0001
        /*0062*/ 	.short	0x0008
        /*0064*/ 	.byte	0x00, 0xf5, 0x21, 0x00


	//----- nvinfo : EIATTR_KPARAM_INFO
	.align		4
.L_144:
        /*0068*/ 	.byte	0x04, 0x17
        /*006a*/ 	.short	(.L_146 - .L_145)
.L_145:
        /*006c*/ 	.word	0x00000000
        /*0070*/ 	.short	0x0000
        /*0072*/ 	.short	0x0000
        /*0074*/ 	.byte	0x00, 0xf5, 0x21, 0x00


	//----- nvinfo : EIATTR_SPARSE_MMA_MASK
	.align		4
.L_146:
        /*0078*/ 	.byte	0x03, 0x50
        /*007a*/ 	.short	0x0000


	//----- nvinfo : EIATTR_MAXREG_COUNT
	.align		4
        /*007c*/ 	.byte	0x03, 0x1b
        /*007e*/ 	.short	0x00ff


	//----- nvinfo : EIATTR_NUM_BARRIERS
	.align		4
        /*0080*/ 	.byte	0x02, 0x4c
        /*0082*/ 	.byte	0x01
	.zero		1


	//----- nvinfo : EIATTR_MERCURY_ISA_VERSION
	.align		4
        /*0084*/ 	.byte	0x03, 0x5f
        /*0086*/ 	.short	0x0101


	//----- nvinfo : EIATTR_UNUSED_LOAD_BYTE_OFFSET
	.align		4
        /*0088*/ 	.byte	0x04, 0x44
        /*008a*/ 	.short	(.L_148 - .L_147)


	//   ....[0]....
.L_147:
        /*008c*/ 	.word	0x00000d00
        /*0090*/ 	.word	0x0000fff0


	//----- nvinfo : EIATTR_VRC_CTA_INIT_COUNT
	.align		4
.L_148:
        /*0094*/ 	.byte	0x02, 0x4a
	.zero		1
	.zero		1


	//----- nvinfo : EIATTR_EXIT_INSTR_OFFSETS
	.align		4
        /*0098*/ 	.byte	0x04, 0x1c
        /*009a*/ 	.short	(.L_150 - .L_149)


	//   ....[0]....
.L_149:
        /*009c*/ 	.word	0x00000070


	//   ....[1]....
        /*00a0*/ 	.word	0x00000c20


	//   ....[2]....
        /*00a4*/ 	.word	0x000011f0


	//----- nvinfo : EIATTR_CBANK_PARAM_SIZE
	.align		4
.L_150:
        /*00a8*/ 	.byte	0x03, 0x19
        /*00aa*/ 	.short	0x002c


	//----- nvinfo : EIATTR_PARAM_CBANK
	.align		4
        /*00ac*/ 	.byte	0x04, 0x0a
        /*00ae*/ 	.short	(.L_152 - .L_151)
	.align		4
.L_151:
        /*00b0*/ 	.word	index@(.nv.constant0.veccost2)
        /*00b4*/ 	.short	0x0380
        /*00b6*/ 	.short	0x002c


	//----- nvinfo : EIATTR_SW_WAR
	.align		4
.L_152:
        /*00b8*/ 	.byte	0x04, 0x36
        /*00ba*/ 	.short	(.L_154 - .L_153)
.L_153:
        /*00bc*/ 	.word	0x00000008
.L_154:


//--------------------- .nv.info.veccost          --------------------------
	.section	.nv.info.veccost,"",@"SHT_CUDA_INFO"
	.sectionflags	@""
	.align	4


	//----- nvinfo : EIATTR_CUDA_API_VERSION
	.align		4
        /*0000*/ 	.byte	0x04, 0x37
        /*0002*/ 	.short	(.L_156 - .L_155)
.L_155:
        /*0004*/ 	.word	0x00000082


	//----- nvinfo : EIATTR_KPARAM_INFO
	.align		4
.L_156:
        /*0008*/ 	.byte	0x04, 0x17
        /*000a*/ 	.short	(.L_158 - .L_157)
.L_157:
        /*000c*/ 	.word	0x00000000
        /*0010*/ 	.short	0x0005
        /*0012*/ 	.short	0x0024
        /*0014*/ 	.byte	0x00, 0xf0, 0x11, 0x00


	//----- nvinfo : EIATTR_KPARAM_INFO
	.align		4
.L_158:
        /*0018*/ 	.byte	0x04, 0x17
        /*001a*/ 	.short	(.L_160 - .L_159)
.L_159:
        /*001c*/ 	.word	0x00000000
        /*0020*/ 	.short	0x0004
        /*0022*/ 	.short	0x0020
        /*0024*/ 	.byte	0x00, 0xf0, 0x11, 0x00


	//----- nvinfo : EIATTR_KPARAM_INFO
	.align		4
.L_160:
        /*0028*/ 	.byte	0x04, 0x17
        /*002a*/ 	.short	(.L_162 - .L_161)
.L_161:
        /*002c*/ 	.word	0x00000000
        /*0030*/ 	.short	0x0003
        /*0032*/ 	.short	0x0018
        /*0034*/ 	.byte	0x00, 0xf5, 0x21, 0x00


	//----- nvinfo : EIATTR_KPARAM_INFO
	.align		4
.L_162:
        /*0038*/ 	.byte	0x04, 0x17
        /*003a*/ 	.short	(.L_164 - .L_163)
.L_163:
        /*003c*/ 	.word	0x00000000
        /*0040*/ 	.short	0x0002
        /*0042*/ 	.short	0x0010
        /*0044*/ 	.byte	0x00, 0xf5, 0x21, 0x00


	//----- nvinfo : EIATTR_KPARAM_INFO
	.align		4
.L_164:
        /*0048*/ 	.byte	0x04, 0x17
        /*004a*/ 	.short	(.L_166 - .L_165)
.L_165:
        /*004c*/ 	.word	0x00000000
        /*0050*/ 	.short	0x0001
        /*0052*/ 	.short	0x0008
        /*0054*/ 	.byte	0x00, 0xf5, 0x21, 0x00


	//----- nvinfo : EIATTR_KPARAM_INFO
	.align		4
.L_166:
        /*0058*/ 	.byte	0x04, 0x17
        /*005a*/ 	.short	(.L_168 - .L_167)
.L_167:
        /*005c*/ 	.word	0x00000000
        /*0060*/ 	.short	0x0000
        /*0062*/ 	.short	0x0000
        /*0064*/ 	.byte	0x00, 0xf5, 0x21, 0x00


	//----- nvinfo : EIATTR_SPARSE_MMA_MASK
	.align		4
.L_168:
        /*0068*/ 	.byte	0x03, 0x50
        /*006a*/ 	.short	0x0000


	//----- nvinfo : EIATTR_MAXREG_COUNT
	.align		4
        /*006c*/ 	.byte	0x03, 0x1b
        /*006e*/ 	.short	0x00ff


	//----- nvinfo : EIATTR_NUM_BARRIERS
	.align		4
        /*0070*/ 	.byte	0x02, 0x4c
        /*0072*/ 	.byte	0x01
	.zero		1


	//----- nvinfo : EIATTR_MERCURY_ISA_VERSION
	.align		4
        /*0074*/ 	.byte	0x03, 0x5f
        /*0076*/ 	.short	0x0101


	//----- nvinfo : EIATTR_VRC_CTA_INIT_COUNT
	.align		4
        /*0078*/ 	.byte	0x02, 0x4a
	.zero		1
	.zero		1


	//----- nvinfo : EIATTR_EXIT_INSTR_OFFSETS
	.align		4
        /*007c*/ 	.byte	0x04, 0x1c
        /*007e*/ 	.short	(.L_170 - .L_169)


	//   ....[0]....
.L_169:
        /*0080*/ 	.word	0x00000070


	//   ....[1]....
        /*0084*/ 	.word	0x00000b40


	//   ....[2]....
        /*0088*/ 	.word	0x00000bb0


	//   ....[3]....
        /*008c*/ 	.word	0x00000c10


	//   ....[4]....
        /*0090*/ 	.word	0x00000c60


	//   ....[5]....
        /*0094*/ 	.word	0x00000cb0


	//   ....[6]....
        /*0098*/ 	.word	0x00000d00


	//   ....[7]....
        /*009c*/ 	.word	0x00000d50


	//   ....[8]....
        /*00a0*/ 	.word	0x00000dc0


	//----- nvinfo : EIATTR_CBANK_PARAM_SIZE
	.align		4
.L_170:
        /*00a4*/ 	.byte	0x03, 0x19
        /*00a6*/ 	.short	0x0028


	//----- nvinfo : EIATTR_PARAM_CBANK
	.align		4
        /*00a8*/ 	.byte	0x04, 0x0a
        /*00aa*/ 	.short	(.L_172 - .L_171)
	.align		4
.L_171:
        /*00ac*/ 	.word	index@(.nv.constant0.veccost)
        /*00b0*/ 	.short	0x0380
        /*00b2*/ 	.short	0x0028


	//----- nvinfo : EIATTR_SW_WAR
	.align		4
.L_172:
        /*00b4*/ 	.byte	0x04, 0x36
        /*00b6*/ 	.short	(.L_174 - .L_173)
.L_173:
        /*00b8*/ 	.word	0x00000008
.L_174:


//--------------------- .nv.info.perturb          --------------------------
	.section	.nv.info.perturb,"",@"SHT_CUDA_INFO"
	.sectionflags	@""
	.align	4


	//----- nvinfo : EIATTR_CUDA_API_VERSION
	.align		4
        /*0000*/ 	.byte	0x04, 0x37
        /*0002*/ 	.short	(.L_176 - .L_175)
.L_175:
        /*0004*/ 	.word	0x00000082


	//----- nvinfo : EIATTR_KPARAM_INFO
	.align		4
.L_176:
        /*0008*/ 	.byte	0x04, 0x17
        /*000a*/ 	.short	(.L_178 - .L_177)
.L_177:
        /*000c*/ 	.word	0x00000000
        /*0010*/ 	.short	0x0004
        /*0012*/ 	.short	0x0018
        /*0014*/ 	.byte	0x00, 0xf0, 0x11, 0x00


	//----- nvinfo : EIATTR_KPARAM_INFO
	.align		4
.L_178:
        /*0018*/ 	.byte	0x04, 0x17
        /*001a*/ 	.short	(.L_180 - .L_179)
.L_179:
        /*001c*/ 	.word	0x00000000
        /*0020*/ 	.short	0x0003
        /*0022*/ 	.short	0x0014
        /*0024*/ 	.byte	0x00, 0xf0, 0x11, 0x00


	//----- nvinfo : EIATTR_KPARAM_INFO
	.align		4
.L_180:
        /*0028*/ 	.byte	0x04, 0x17
        /*002a*/ 	.short	(.L_182 - .L_181)
.L_181:
        /*002c*/ 	.word	0x00000000
        /*0030*/ 	.short	0x0002
        /*0032*/ 	.short	0x0010
        /*0034*/ 	.byte	0x00, 0xf0, 0x11, 0x00


	//----- nvinfo : EIATTR_KPARAM_INFO
	.align		4
.L_182:
        /*0038*/ 	.byte	0x04, 0x17
        /*003a*/ 	.short	(.L_184 - .L_183)
.L_183:
        /*003c*/ 	.word	0x00000000
        /*0040*/ 	.short	0x0001
        /*0042*/ 	.short	0x0008
        /*0044*/ 	.byte	0x00, 0xf5, 0x21, 0x00


	//----- nvinfo : EIATTR_KPARAM_INFO
	.align		4
.L_184:
        /*0048*/ 	.byte	0x04, 0x17
        /*004a*/ 	.short	(.L_186 - .L_185)
.L_185:
        /*004c*/ 	.word	0x00000000
        /*0050*/ 	.short	0x0000
        /*0052*/ 	.short	0x0000
        /*0054*/ 	.byte	0x00, 0xf5, 0x21, 0x00


	//----- nvinfo : EIATTR_SPARSE_MMA_MASK
	.align		4
.L_186:
        /*0058*/ 	.byte	0x03, 0x50
        /*005a*/ 	.short	0x0000


	//----- nvinfo : EIATTR_MAXREG_COUNT
	.align		4
        /*005c*/ 	.byte	0x03, 0x1b
        /*005e*/ 	.short	0x00ff


	//----- nvinfo : EIATTR_NUM_BARRIERS
	.align		4
        /*0060*/ 	.byte	0x02, 0x4c
        /*0062*/ 	.byte	0x01
	.zero		1


	//----- nvinfo : EIATTR_MERCURY_ISA_VERSION
	.align		4
        /*0064*/ 	.byte	0x03, 0x5f
        /*0066*/ 	.short	0x0101


	//----- nvinfo : EIATTR_VRC_CTA_INIT_COUNT
	.align		4
        /*0068*/ 	.byte	0x02, 0x4a
	.zero		1
	.zero		1


	//----- nvinfo : EIATTR_EXIT_INSTR_OFFSETS
	.align		4
        /*006c*/ 	.byte	0x04, 0x1c
        /*006e*/ 	.short	(.L_188 - .L_187)


	//   ....[0]....
.L_187:
        /*0070*/ 	.word	0x00000740


	//----- nvinfo : EIATTR_CRS_STACK_SIZE
	.align		4
.L_188:
        /*0074*/ 	.byte	0x04, 0x1e
        /*0076*/ 	.short	(.L_190 - .L_189)
.L_189:
        /*0078*/ 	.word	0x00000000


	//----- nvinfo : EIATTR_CBANK_PARAM_SIZE
	.align		4
.L_190:
        /*007c*/ 	.byte	0x03, 0x19
        /*007e*/ 	.short	0x001c


	//----- nvinfo : EIATTR_PARAM_CBANK
	.align		4
        /*0080*/ 	.byte	0x04, 0x0a
        /*0082*/ 	.short	(.L_192 - .L_191)
	.align		4
.L_191:
        /*0084*/ 	.word	index@(.nv.constant0.perturb)
        /*0088*/ 	.short	0x0380
        /*008a*/ 	.short	0x001c


	//----- nvinfo : EIATTR_SW_WAR
	.align		4
.L_192:
        /*008c*/ 	.byte	0x04, 0x36
        /*008e*/ 	.short	(.L_194 - .L_193)
.L_193:
        /*0090*/ 	.word	0x00000008
.L_194:


//--------------------- .nv.info.setup_kernel     --------------------------
	.section	.nv.info.setup_kernel,"",@"SHT_CUDA_INFO"
	.sectionflags	@""
	.align	4


	//----- nvinfo : EIATTR_CUDA_API_VERSION
	.align		4
        /*0000*/ 	.byte	0x04, 0x37
        /*0002*/ 	.short	(.L_196 - .L_195)
.L_195:
        /*0004*/ 	.word	0x00000082


	//----- nvinfo : EIATTR_KPARAM_INFO
	.align		4
.L_196:
        /*0008*/ 	.byte	0x04, 0x17
        /*000a*/ 	.short	(.L_198 - .L_197)
.L_197:
        /*000c*/ 	.word	0x00000000
        /*0010*/ 	.short	0x0001
        /*0012*/ 	.short	0x0008
        /*0014*/ 	.byte	0x00, 0xf5, 0x21, 0x00


	//----- nvinfo : EIATTR_KPARAM_INFO
	.align		4
.L_198:
        /*0018*/ 	.byte	0x04, 0x17
        /*001a*/ 	.short	(.L_200 - .L_199)
.L_199:
        /*001c*/ 	.word	0x00000000
        /*0020*/ 	.short	0x0000
        /*0022*/ 	.short	0x0000
        /*0024*/ 	.byte	0x00, 0xf0, 0x11, 0x00


	//----- nvinfo : EIATTR_SPARSE_MMA_MASK
	.align		4
.L_200:
        /*0028*/ 	.byte	0x03, 0x50
        /*002a*/ 	.short	0x0000


	//----- nvinfo : EIATTR_MAXREG_COUNT
	.align		4
        /*002c*/ 	.byte	0x03, 0x1b
        /*002e*/ 	.short	0x00ff


	//----- nvinfo : EIATTR_MERCURY_ISA_VERSION
	.align		4
        /*0030*/ 	.byte	0x03, 0x5f
        /*0032*/ 	.short	0x0101


	//----- nvinfo : EIATTR_VRC_CTA_INIT_COUNT
	.align		4
        /*0034*/ 	.byte	0x02, 0x4a
	.zero		1
	.zero		1


	//----- nvinfo : EIATTR_EXIT_INSTR_OFFSETS
	.align		4
        /*0038*/ 	.byte	0x04, 0x1c
        /*003a*/ 	.short	(.L_202 - .L_201)


	//   ....[0]....
.L_201:
        /*003c*/ 	.word	0x00000070


	//   ....[1]....
        /*0040*/ 	.word	0x00000f00


	//----- nvinfo : EIATTR_CRS_STACK_SIZE
	.align		4
.L_202:
        /*0044*/ 	.byte	0x04, 0x1e
        /*0046*/ 	.short	(.L_204 - .L_203)
.L_203:
        /*0048*/ 	.word	0x00000000


	//----- nvinfo : EIATTR_CBANK_PARAM_SIZE
	.align		4
.L_204:
        /*004c*/ 	.byte	0x03, 0x19
        /*004e*/ 	.short	0x0010


	//----- nvinfo : EIATTR_PARAM_CBANK
	.align		4
        /*0050*/ 	.byte	0x04, 0x0a
        /*0052*/ 	.short	(.L_206 - .L_205)
	.align		4
.L_205:
        /*0054*/ 	.word	index@(.nv.constant0.setup_kernel)
        /*0058*/ 	.short	0x0380
        /*005a*/ 	.short	0x0010


	//----- nvinfo : EIATTR_SW_WAR
	.align		4
.L_206:
        /*005c*/ 	.byte	0x04, 0x36
        /*005e*/ 	.short	(.L_208 - .L_207)
.L_207:
        /*0060*/ 	.word	0x00000008
.L_208:


//--------------------- .nv.callgraph             --------------------------
	.section	.nv.callgraph,"",@"SHT_CUDA_CALLGRAPH"
	.align	4
	.sectionentsize	8
	.align		4
        /*0000*/ 	.word	0x00000000
	.align		4
        /*0004*/ 	.word	0xffffffff
	.align		4
        /*0008*/ 	.word	0x00000000
	.align		4
        /*000c*/ 	.word	0xfffffffe
	.align		4
        /*0010*/ 	.word	0x00000000
	.align		4
        /*0014*/ 	.word	0xfffffffd
	.align		4
        /*0018*/ 	.word	0x00000000
	.align		4
        /*001c*/ 	.word	0xfffffffc


//--------------------- .nv.constant4             --------------------------
	.section	.nv.constant4,"a",@progbits
	.align	8
	.align		8
.nv.constant4:
        /*0000*/ 	.dword	precalc_xorwow_matrix
	.align		8
        /*0008*/ 	.dword	precalc_xorwow_offset_matrix
	.align		8
        /*0010*/ 	.dword	mrg32k3aM1
	.align		8
        /*0018*/ 	.dword	mrg32k3aM2
	.align		8
        /*0020*/ 	.dword	mrg32k3aM1SubSeq
	.align		8
        /*0028*/ 	.dword	mrg32k3aM2SubSeq
	.align		8
        /*0030*/ 	.dword	mrg32k3aM1Seq
	.align		8
        /*0038*/ 	.dword	mrg32k3aM2Seq


//--------------------- .nv.constant3             --------------------------
	.section	.nv.constant3,"a",@progbits
	.align	8
.nv.constant3:
	.type		__cr_lgamma_table,@object
	.size		__cr_lgamma_table,(.L_8 - __cr_lgamma_table)
__cr_lgamma_table:
        /*0000*/ 	.byte	0x00, 0x00, 0x00, 0x00, 0x00, 0x00, 0x00, 0x00, 0x00, 0x00, 0x00, 0x00, 0x00, 0x00, 0x00, 0x00
        /*0010*/ 	.byte	0xef, 0x39, 0xfa, 0xfe, 0x42, 0x2e, 0xe6, 0x3f, 0x02, 0x20, 0x2a, 0xfa, 0x0b, 0xab, 0xfc, 0x3f
        /*0020*/ 	.byte	0xf9, 0x2c, 0x92, 0x7c, 0xa7, 0x6c, 0x09, 0x40, 0xc9, 0x79, 0x44, 0x3c, 0x64, 0x26, 0x13, 0x40
        /*0030*/ 	.byte	0xca, 0x01, 0xcf, 0x3a, 0x27, 0x51, 0x1a, 0x40, 0x30, 0xcc, 0x2d, 0xf3, 0xe1, 0x0c, 0x21, 0x40
        /*0040*/ 	.byte	0x0d, 0xb7, 0xfc, 0x82, 0x8e, 0x35, 0x25, 0x40
.L_8:


//--------------------- .text.condition_icm3      --------------------------
	.section	.text.condition_icm3,"ax",@progbits
	.align	128
        .global         condition_icm3
        .type           condition_icm3,@function
        .size           condition_icm3,(.L_x_64 - condition_icm3)
        .other          condition_icm3,@"STO_CUDA_ENTRY STV_DEFAULT"
condition_icm3:
.text.condition_icm3:
[----:B------:R-:W-:Y:S01]  /*0000*/  LDC R1, c[0x0][0x37c] ;  /* 0x0000df00ff017b82 */ /* 0x000fe20000000800 */
[----:B------:R-:W0:Y:S07]  /*0010*/  S2R R4, SR_TID.X ;  /* 0x0000000000047919 */ /* 0x000e2e0000002100 */
[----:B------:R-:W1:Y:S01]  /*0020*/  S2UR UR5, SR_CTAID.X ;  /* 0x00000000000579c3 */ /* 0x000e620000002500 */
[----:B------:R-:W1:Y:S01]  /*0030*/  LDCU UR4, c[0x0][0x360] ;  /* 0x00006c00ff0477ac */ /* 0x000e620008000800 */
[----:B------:R-:W2:Y:S02]  /*0040*/  LDCU UR6, c[0x0][0x3a0] ;  /* 0x00007400ff0677ac */ /* 0x000ea40008000800 */
[----:B--2---:R-:W-:Y:S01]  /*0050*/  IMAD.U32 R13, RZ, RZ, UR6 ;  /* 0x00000006ff0d7e24 */ /* 0x004fe2000f8e00ff */
[----:B-1----:R-:W-:-:S06]  /*0060*/  UIMAD UR5, UR5, UR4, URZ ;  /* 0x00000004050572a4 */ /* 0x002fcc000f8e02ff */
[----:B0-----:R-:W-:-:S05]  /*0070*/  VIADD R22, R4, UR5 ;  /* 0x0000000504167c36 */ /* 0x001fca0008000000 */
[----:B------:R-:W-:-:S13]  /*0080*/  ISETP.GE.AND P0, PT, R22, R13, PT ;  /* 0x0000000d1600720c */ /* 0x000fda0003f06270 */
[----:B------:R-:W-:Y:S05]  /*0090*/  @P0 EXIT ;  /* 0x000000000000094d */ /* 0x000fea0003800000 */
[----:B------:R-:W0:Y:S01]  /*00a0*/  S2R R0, SR_TID.Y ;  /* 0x0000000000007919 */ /* 0x000e220000002200 */
[----:B------:R-:W1:Y:S01]  /*00b0*/  LDC.64 R2, c[0x0][0x380] ;  /* 0x0000e000ff027b82 */ /* 0x000e620000000a00 */
[----:B------:R-:W2:Y:S01]  /*00c0*/  LDCU.64 UR10, c[0x0][0x358] ;  /* 0x00006b00ff0a77ac */ /* 0x000ea20008000a00 */
[----:B0-----:R-:W-:-:S04]  /*00d0*/  IMAD R5, R22, 0x100, R0 ;  /* 0x0000010016057824 */ /* 0x001fc800078e0200 */
[----:B-1----:R-:W-:-:S06]  /*00e0*/  IMAD.WIDE R2, R5, 0x4, R2 ;  /* 0x0000000405027825 */ /* 0x002fcc00078e0202 */
[----:B--2---:R-:W2:Y:S01]  /*00f0*/  LDG.E R2, desc[UR10][R2.64] ;  /* 0x0000000a02027981 */ /* 0x004ea2000c1e1900 */
[----:B------:R-:W0:Y:S01]  /*0100*/  S2UR UR6, SR_CgaCtaId ;  /* 0x00000000000679c3 */ /* 0x000e220000008800 */
[----:B------:R-:W-:Y:S02]  /*0110*/  UMOV UR4, 0x400 ;  /* 0x0000040000047882 */ /* 0x000fe40000000000 */
[----:B0-----:R-:W-:Y:S01]  /*0120*/  ULEA UR4, UR6, UR4, 0x18 ;  /* 0x0000000406047291 */ /* 0x001fe2000f8ec0ff */
[----:B------:R-:W0:Y:S05]  /*0130*/  LDCU UR6, c[0x0][0x39c] ;  /* 0x00007380ff0677ac */ /* 0x000e2a0008000800 */
[----:B------:R-:W-:Y:S01]  /*0140*/  LEA R21, R0, UR4, 0x2 ;  /* 0x0000000400157c11 */ /* 0x000fe2000f8e10ff */
[----:B0-----:R-:W-:-:S04]  /*0150*/  UISETP.GE.AND UP0, UPT, UR6, 0x1, UPT ;  /* 0x000000010600788c */ /* 0x001fc8000bf06270 */
[----:B--2---:R0:W-:Y:S01]  /*0160*/  STS [R21], R2 ;  /* 0x0000000215007388 */ /* 0x0041e20000000800 */
[----:B------:R-:W-:Y:S06]  /*0170*/  BAR.SYNC.DEFER_BLOCKING 0x0 ;  /* 0x0000000000007b1d */ /* 0x000fec0000010000 */
[----:B------:R-:W-:Y:S05]  /*0180*/  BRA.U !UP0, `(.L_x_0) ;  /* 0x0000001108a87547 */ /* 0x000fea000b800000 */
[----:B------:R-:W-:Y:S01]  /*0190*/  UISETP.GE.U32.AND UP0, UPT, UR6, 0x8, UPT ;  /* 0x000000080600788c */ /* 0x000fe2000bf06070 */
[----:B------:R-:W-:Y:S01]  /*01a0*/  IMAD.MOV.U32 R20, RZ, RZ, RZ ;  /* 0x000000ffff147224 */ /* 0x000fe200078e00ff */
[----:B------:R-:W-:Y:S01]  /*01b0*/  ULOP3.LUT UR7, UR6, 0x7, URZ, 0xc0, !UPT ;  /* 0x0000000706077892 */ /* 0x000fe2000f8ec0ff */
[----:B------:R-:W-:-:S03]  /*01c0*/  UMOV UR4, URZ ;  /* 0x000000ff00047c82 */ /* 0x000fc60008000000 */
[----:B------:R-:W-:-:S03]  /*01d0*/  UISETP.NE.AND UP1, UPT, UR7, URZ, UPT ;  /* 0x000000ff0700728c */ /* 0x000fc6000bf25270 */
[----:B------:R-:W-:Y:S08]  /*01e0*/  BRA.U !UP0, `(.L_x_1) ;  /* 0x0000000908807547 */ /* 0x000ff0000b800000 */
[----:B------:R-:W1:Y:S01]  /*01f0*/  LDC R19, c[0x0][0x398] ;  /* 0x0000e600ff137b82 */ /* 0x000e620000000800 */
[C---:B------:R-:W-:Y:S01]  /*0200*/  IADD3 R4, PT, PT, R13.reuse, UR5, R4 ;  /* 0x000000050d047c10 */ /* 0x040fe2000fffe004 */
[C-C-:B------:R-:W-:Y:S01]  /*0210*/  IMAD R5, R13.reuse, 0x7, R22.reuse ;  /* 0x000000070d057824 */ /* 0x140fe200078e0216 */
[C---:B------:R-:W-:Y:S01]  /*0220*/  LEA R8, R13.reuse, R22, 0x2 ;  /* 0x000000160d087211 */ /* 0x040fe200078e10ff */
[C-C-:B------:R-:W-:Y:S01]  /*0230*/  IMAD R6, R13.reuse, 0x6, R22.reuse ;  /* 0x000000060d067824 */ /* 0x140fe200078e0216 */
[----:B------:R-:W-:Y:S01]  /*0240*/  ULOP3.LUT UR4, UR6, 0x7ffffff8, URZ, 0xc0, !UPT ;  /* 0x7ffffff806047892 */ /* 0x000fe2000f8ec0ff */
[C-C-:B------:R-:W-:Y:S02]  /*0250*/  IMAD R7, R13.reuse, 0x5, R22.reuse ;  /* 0x000000050d077824 */ /* 0x140fe400078e0216 */
[----:B0-----:R-:W0:Y:S01]  /*0260*/  LDC R2, c[0x0][0x398] ;  /* 0x0000e600ff027b82 */ /* 0x001e220000000800 */
[C-C-:B------:R-:W-:Y:S02]  /*0270*/  IMAD R9, R13.reuse, 0x3, R22.reuse ;  /* 0x000000030d097824 */ /* 0x140fe400078e0216 */
[----:B------:R-:W-:-:S02]  /*0280*/  IMAD R10, R13, 0x2, R22 ;  /* 0x000000020d0a7824 */ /* 0x000fc400078e0216 */
[----:B------:R-:W-:Y:S02]  /*0290*/  IMAD.MOV.U32 R11, RZ, RZ, RZ ;  /* 0x000000ffff0b7224 */ /* 0x000fe400078e00ff */
[----:B------:R-:W-:Y:S01]  /*02a0*/  IMAD.MOV.U32 R18, RZ, RZ, R22 ;  /* 0x000000ffff127224 */ /* 0x000fe200078e0016 */
[----:B------:R-:W2:Y:S01]  /*02b0*/  LDC R3, c[0x0][0x3a0] ;  /* 0x0000e800ff037b82 */ /* 0x000ea20000000800 */
[----:B------:R-:W-:Y:S01]  /*02c0*/  IMAD.MOV.U32 R20, RZ, RZ, RZ ;  /* 0x000000ffff147224 */ /* 0x000fe200078e00ff */
[----:B-1----:R-:W-:-:S07]  /*02d0*/  IADD3 R19, PT, PT, -R19, RZ, RZ ;  /* 0x000000ff13137210 */ /* 0x002fce0007ffe1ff */
.L_x_2:
[----:B------:R-:W-:-:S13]  /*02e0*/  ISETP.NE.AND P1, PT, R19, RZ, PT ;  /* 0x000000ff1300720c */ /* 0x000fda0003f25270 */
[----:B-1----:R-:W1:Y:S02]  /*02f0*/  @P1 LDC.64 R12, c[0x0][0x390] ;  /* 0x0000e400ff0c1b82 */ /* 0x002e640000000a00 */
[----:B-1----:R-:W-:-:S04]  /*0300*/  @P1 IADD3 R12, P0, PT, R18, R12, RZ ;  /* 0x0000000c120c1210 */ /* 0x002fc80007f1e0ff */
[----:B------:R-:W-:-:S05]  /*0310*/  @P1 LEA.HI.X.SX32 R13, R18, R13, 0x1, P0 ;  /* 0x0000000d120d1211 */ /* 0x000fca00000f0eff */
[----:B------:R1:W3:Y:S01]  /*0320*/  @P1 LDG.E.U8 R14, desc[UR10][R12.64] ;  /* 0x0000000a0c0e1981 */ /* 0x0002e2000c1e1100 */
[----:B------:R-:W-:-:S05]  /*0330*/  @P1 IMAD.U32 R15, R20, 0x10000, RZ ;  /* 0x00010000140f1824 */ /* 0x000fca00078e00ff */
[----:B------:R-:W-:Y:S01]  /*0340*/  @P1 LOP3.LUT R15, R15, R0, RZ, 0xfc, !PT ;  /* 0x000000000f0f1212 */ /* 0x000fe200078efcff */
[----:B-1----:R-:W1:Y:S04]  /*0350*/  @P1 LDC.64 R12, c[0x0][0x388] ;  /* 0x0000e200ff0c1b82 */ /* 0x002e680000000a00 */
[----:B---3--:R-:W-:-:S04]  /*0360*/  @P1 IMAD R15, R14, 0x100, R15 ;  /* 0x000001000e0f1824 */ /* 0x008fc800078e020f */
[----:B-1----:R-:W-:-:S06]  /*0370*/  @P1 IMAD.WIDE R26, R15, 0x4, R12 ;  /* 0x000000040f1a1825 */ /* 0x002fcc00078e020c */
[----:B------:R-:W3:Y:S01]  /*0380*/  @P1 LDG.E R26, desc[UR10][R26.64] ;  /* 0x0000000a1a1a1981 */ /* 0x000ee2000c1e1900 */
[----:B------:R-:W-:-:S05]  /*0390*/  VIADD R15, R11, 0x1 ;  /* 0x000000010b0f7836 */ /* 0x000fca0000000000 */
[----:B0-----:R-:W-:Y:S01]  /*03a0*/  ISETP.NE.AND P0, PT, R15, R2, PT ;  /* 0x000000020f00720c */ /* 0x001fe20003f05270 */
[----:B------:R-:W-:-:S12]  /*03b0*/  VIADD R15, R11, 0x2 ;  /* 0x000000020b0f7836 */ /* 0x000fd80000000000 */
[----:B------:R-:W0:Y:S02]  /*03c0*/  @P0 LDC.64 R12, c[0x0][0x390] ;  /* 0x0000e400ff0c0b82 */ /* 0x000e240000000a00 */
[----:B0-----:R-:W-:-:S04]  /*03d0*/  @P0 IADD3 R12, P1, PT, R4, R12, RZ ;  /* 0x0000000c040c0210 */ /* 0x001fc80007f3e0ff */
[----:B------:R-:W-:Y:S02]  /*03e0*/  @P0 LEA.HI.X.SX32 R13, R4, R13, 0x1, P1 ;  /* 0x0000000d040d0211 */ /* 0x000fe400008f0eff */
[----:B------:R-:W-:-:S03]  /*03f0*/  ISETP.NE.AND P1, PT, R15, R2, PT ;  /* 0x000000020f00720c */ /* 0x000fc60003f25270 */
[----:B------:R0:W4:Y:S01]  /*0400*/  @P0 LDG.E.U8 R23, desc[UR10][R12.64] ;  /* 0x0000000a0c170981 */ /* 0x000122000c1e1100 */
[----:B------:R-:W-:Y:S02]  /*0410*/  IADD3 R15, PT, PT, R11, 0x3, RZ ;  /* 0x000000030b0f7810 */ /* 0x000fe40007ffe0ff */
[----:B------:R-:W-:Y:S02]  /*0420*/  P2R R24, PR, RZ, 0x1 ;  /* 0x00000001ff187803 */ /* 0x000fe40000000000 */
[----:B------:R-:W-:Y:S01]  /*0430*/  ISETP.NE.AND P2, PT, R15, R2, PT ;  /* 0x000000020f00720c */ /* 0x000fe20003f45270 */
[----:B------:R-:W-:-:S04]  /*0440*/  VIADD R15, R11, 0x4 ;  /* 0x000000040b0f7836 */ /* 0x000fc80000000000 */
[----:B0-----:R-:W0:Y:S02]  /*0450*/  @P1 LDC.64 R12, c[0x0][0x390] ;  /* 0x0000e400ff0c1b82 */ /* 0x001e240000000a00 */
[----:B0-----:R-:W-:-:S04]  /*0460*/  @P1 IADD3 R12, P3, PT, R10, R12, RZ ;  /* 0x0000000c0a0c1210 */ /* 0x001fc80007f7e0ff */
[----:B------:R-:W-:Y:S02]  /*0470*/  @P1 LEA.HI.X.SX32 R13, R10, R13, 0x1, P3 ;  /* 0x0000000d0a0d1211 */ /* 0x000fe400018f0eff */
[-C--:B------:R-:W-:Y:S01]  /*0480*/  ISETP.NE.AND P3, PT, R15, R2.reuse, PT ;  /* 0x000000020f00720c */ /* 0x080fe20003f65270 */
[----:B------:R-:W-:Y:S02]  /*0490*/  VIADD R15, R11, 0x5 ;  /* 0x000000050b0f7836 */ /* 0x000fe40000000000 */
[----:B------:R0:W5:Y:S01]  /*04a0*/  @P1 LDG.E.U8 R25, desc[UR10][R12.64] ;  /* 0x0000000a0c191981 */ /* 0x000162000c1e1100 */
[----:B------:R-:W-:Y:S02]  /*04b0*/  ISETP.NE.AND P0, PT, R19, RZ, PT ;  /* 0x000000ff1300720c */ /* 0x000fe40003f05270 */
[----:B------:R-:W-:Y:S02]  /*04c0*/  ISETP.NE.AND P4, PT, R15, R2, PT ;  /* 0x000000020f00720c */ /* 0x000fe40003f85270 */
[----:B------:R-:W-:Y:S01]  /*04d0*/  P2R R27, PR, RZ, 0x2 ;  /* 0x00000002ff1b7803 */ /* 0x000fe20000000000 */
[----:B0-----:R-:W0:Y:S08]  /*04e0*/  @P2 LDC.64 R12, c[0x0][0x390] ;  /* 0x0000e400ff0c2b82 */ /* 0x001e300000000a00 */
[----:B------:R-:W3:Y:S01]  /*04f0*/  @P0 LDS R28, [R21] ;  /* 0x00000000151c0984 */ /* 0x000ee20000000800 */
[----:B------:R-:W1:Y:S08]  /*0500*/  @P3 LDC.64 R14, c[0x0][0x390] ;  /* 0x0000e400ff0e3b82 */ /* 0x000e700000000a00 */
[----:B------:R-:W2:Y:S01]  /*0510*/  @P4 LDC.64 R16, c[0x0][0x390] ;  /* 0x0000e400ff104b82 */ /* 0x000ea20000000a00 */
[----:B0-----:R-:W-:-:S04]  /*0520*/  @P2 IADD3 R12, P5, PT, R9, R12, RZ ;  /* 0x0000000c090c2210 */ /* 0x001fc80007fbe0ff */
[----:B------:R-:W-:Y:S02]  /*0530*/  @P2 LEA.HI.X.SX32 R13, R9, R13, 0x1, P5 ;  /* 0x0000000d090d2211 */ /* 0x000fe400028f0eff */
[----:B-1----:R-:W-:-:S03]  /*0540*/  @P3 IADD3 R30, P5, PT, R8, R14, RZ ;  /* 0x0000000e081e3210 */ /* 0x002fc60007fbe0ff */
[----:B------:R0:W5:Y:S01]  /*0550*/  @P2 LDG.E.U8 R14, desc[UR10][R12.64] ;  /* 0x0000000a0c0e2981 */ /* 0x000162000c1e1100 */
[----:B------:R-:W-:Y:S01]  /*0560*/  @P3 LEA.HI.X.SX32 R31, R8, R15, 0x1, P5 ;  /* 0x0000000f081f3211 */ /* 0x000fe200028f0eff */
[----:B------:R-:W-:Y:S01]  /*0570*/  VIADD R15, R11, 0x6 ;  /* 0x000000060b0f7836 */ /* 0x000fe20000000000 */
[----:B--2---:R-:W-:-:S03]  /*0580*/  @P4 IADD3 R16, P5, PT, R7, R16, RZ ;  /* 0x0000001007104210 */ /* 0x004fc60007fbe0ff */
[----:B------:R-:W2:Y:S01]  /*0590*/  @P3 LDG.E.U8 R30, desc[UR10][R30.64] ;  /* 0x0000000a1e1e3981 */ /* 0x000ea2000c1e1100 */
[----:B------:R-:W-:Y:S02]  /*05a0*/  @P4 LEA.HI.X.SX32 R17, R7, R17, 0x1, P5 ;  /* 0x0000001107114211 */ /* 0x000fe400028f0eff */
[----:B------:R-:W-:-:S03]  /*05b0*/  ISETP.NE.AND P5, PT, R15, R2, PT ;  /* 0x000000020f00720c */ /* 0x000fc60003fa5270 */
[----:B------:R-:W2:Y:S10]  /*05c0*/  @P4 LDG.E.U8 R16, desc[UR10][R16.64] ;  /* 0x0000000a10104981 */ /* 0x000eb4000c1e1100 */
[----:B0-----:R-:W0:Y:S01]  /*05d0*/  @P5 LDC.64 R12, c[0x0][0x390] ;  /* 0x0000e400ff0c5b82 */ /* 0x001e220000000a00 */
[----:B------:R-:W-:Y:S01]  /*05e0*/  @P0 IADD3 R20, PT, PT, R20, 0x1, RZ ;  /* 0x0000000114140810 */ /* 0x000fe20007ffe0ff */
[----:B---3--:R-:W-:Y:S01]  /*05f0*/  @P0 FADD R26, R26, R28 ;  /* 0x0000001c1a1a0221 */ /* 0x008fe20000000000 */
[----:B0-----:R-:W-:-:S04]  /*0600*/  @P5 IADD3 R28, P6, PT, R6, R12, RZ ;  /* 0x0000000c061c5210 */ /* 0x001fc80007fde0ff */
[----:B------:R-:W-:Y:S01]  /*0610*/  @P5 LEA.HI.X.SX32 R29, R6, R13, 0x1, P6 ;  /* 0x0000000d061d5211 */ /* 0x000fe200030f0eff */
[----:B------:R-:W-:Y:S01]  /*0620*/  VIADD R13, R11, 0x7 ;  /* 0x000000070b0d7836 */ /* 0x000fe20000000000 */
[----:B------:R0:W-:Y:S04]  /*0630*/  @P0 STS [R21], R26 ;  /* 0x0000001a15000388 */ /* 0x0001e80000000800 */
[----:B------:R-:W-:Y:S01]  /*0640*/  ISETP.NE.AND P6, PT, R13, R2, PT ;  /* 0x000000020d00720c */ /* 0x000fe20003fc5270 */
[----:B------:R-:W3:-:S12]  /*0650*/  @P5 LDG.E.U8 R28, desc[UR10][R28.64] ;  /* 0x0000000a1c1c5981 */ /* 0x000ed8000c1e1100 */
[----:B------:R-:W1:Y:S01]  /*0660*/  @P6 LDC.64 R12, c[0x0][0x390] ;  /* 0x0000e400ff0c6b82 */ /* 0x000e620000000a00 */
[----:B------:R-:W-:Y:S02]  /*0670*/  ISETP.NE.AND P0, PT, R24, RZ, PT ;  /* 0x000000ff1800720c */ /* 0x000fe40003f05270 */
[----:B-1----:R-:W-:-:S04]  /*0680*/  @P6 IADD3 R12, P1, PT, R5, R12, RZ ;  /* 0x0000000c050c6210 */ /* 0x002fc80007f3e0ff */
[----:B------:R-:W-:-:S05]  /*0690*/  @P6 LEA.HI.X.SX32 R13, R5, R13, 0x1, P1 ;  /* 0x0000000d050d6211 */ /* 0x000fca00008f0eff */
[----:B------:R1:W3:Y:S01]  /*06a0*/  @P6 LDG.E.U8 R15, desc[UR10][R12.64] ;  /* 0x0000000a0c0f6981 */ /* 0x0002e2000c1e1100 */
[----:B------:R-:W-:Y:S01]  /*06b0*/  ISETP.NE.AND P1, PT, R27, RZ, PT ;  /* 0x000000ff1b00720c */ /* 0x000fe20003f25270 */
[----:B-1----:R-:W1:Y:S01]  /*06c0*/  @P0 LDC.64 R12, c[0x0][0x388] ;  /* 0x0000e200ff0c0b82 */ /* 0x002e620000000a00 */
[----:B------:R-:W-:-:S05]  /*06d0*/  @P0 IMAD.U32 R27, R20, 0x10000, RZ ;  /* 0x00010000141b0824 */ /* 0x000fca00078e00ff */
[----:B------:R-:W-:-:S05]  /*06e0*/  @P0 LOP3.LUT R24, R27, R0, RZ, 0xfc, !PT ;  /* 0x000000001b180212 */ /* 0x000fca00078efcff */
[----:B----4-:R-:W-:-:S04]  /*06f0*/  @P0 IMAD R23, R23, 0x100, R24 ;  /* 0x0000010017170824 */ /* 0x010fc800078e0218 */
[----:B-1----:R-:W-:-:S05]  /*0700*/  @P0 IMAD.WIDE R12, R23, 0x4, R12 ;  /* 0x00000004170c0825 */ /* 0x002fca00078e020c */
[----:B------:R1:W4:Y:S01]  /*0710*/  @P0 LDG.E R17, desc[UR10][R12.64] ;  /* 0x0000000a0c110981 */ /* 0x000322000c1e1900 */
[----:B------:R-:W-:Y:S01]  /*0720*/  @P0 VIADD R20, R20, 0x1 ;  /* 0x0000000114140836 */ /* 0x000fe20000000000 */
[----:B-1----:R-:W1:Y:S03]  /*0730*/  @P1 LDC.64 R12, c[0x0][0x388] ;  /* 0x0000e200ff0c1b82 */ /* 0x002e660000000a00 */
[----:B------:R-:W-:-:S05]  /*0740*/  @P1 IMAD.U32 R23, R20, 0x10000, RZ ;  /* 0x0001000014171824 */ /* 0x000fca00078e00ff */
[----:B------:R-:W-:-:S04]  /*0750*/  @P1 LOP3.LUT R24, R23, R0, RZ, 0xfc, !PT ;  /* 0x0000000017181212 */ /* 0x000fc800078efcff */
[----:B-----5:R-:W-:-:S05]  /*0760*/  @P1 LEA R25, R25, R24, 0x8 ;  /* 0x0000001819191211 */ /* 0x020fca00078e40ff */
[----:B-1----:R-:W-:-:S05]  /*0770*/  @P1 IMAD.WIDE R12, R25, 0x4, R12 ;  /* 0x00000004190c1825 */ /* 0x002fca00078e020c */
[----:B------:R1:W5:Y:S01]  /*0780*/  @P1 LDG.E R23, desc[UR10][R12.64] ;  /* 0x0000000a0c171981 */ /* 0x000362000c1e1900 */
[----:B------:R-:W-:Y:S01]  /*0790*/  @P1 VIADD R20, R20, 0x1 ;  /* 0x0000000114141836 */ /* 0x000fe20000000000 */
[----:B-1----:R-:W1:Y:S03]  /*07a0*/  @P2 LDC.64 R12, c[0x0][0x388] ;  /* 0x0000e200ff0c2b82 */ /* 0x002e660000000a00 */
[----:B------:R-:W-:-:S05]  /*07b0*/  @P2 IMAD.U32 R25, R20, 0x10000, RZ ;  /* 0x0001000014192824 */ /* 0x000fca00078e00ff */
[----:B------:R-:W-:-:S05]  /*07c0*/  @P2 LOP3.LUT R25, R25, R0, RZ, 0xfc, !PT ;  /* 0x0000000019192212 */ /* 0x000fca00078efcff */
[----:B------:R-:W-:-:S04]  /*07d0*/  @P2 IMAD R25, R14, 0x100, R25 ;  /* 0x000001000e192824 */ /* 0x000fc800078e0219 */
[----:B-1----:R-:W-:-:S05]  /*07e0*/  @P2 IMAD.WIDE R12, R25, 0x4, R12 ;  /* 0x00000004190c2825 */ /* 0x002fca00078e020c */
[----:B------:R1:W5:Y:S01]  /*07f0*/  @P2 LDG.E R14, desc[UR10][R12.64] ;  /* 0x0000000a0c0e2981 */ /* 0x000362000c1e1900 */
[----:B------:R-:W-:Y:S01]  /*0800*/  @P2 VIADD R20, R20, 0x1 ;  /* 0x0000000114142836 */ /* 0x000fe20000000000 */
[----:B-1----:R-:W1:Y:S04]  /*0810*/  @P3 LDC.64 R12, c[0x0][0x388] ;  /* 0x0000e200ff0c3b82 */ /* 0x002e680000000a00 */
[----:B------:R-:W-:-:S04]  /*0820*/  @P3 SHF.L.U32 R25, R20, 0x10, RZ ;  /* 0x0000001014193819 */ /* 0x000fc800000006ff */
[----:B------:R-:W-:-:S05]  /*0830*/  @P3 LOP3.LUT R25, R25, R0, RZ, 0xfc, !PT ;  /* 0x0000000019193212 */ /* 0x000fca00078efcff */
[----:B--2---:R-:W-:-:S04]  /*0840*/  @P3 IMAD R25, R30, 0x100, R25 ;  /* 0x000001001e193824 */ /* 0x004fc800078e0219 */
[----:B-1----:R-:W-:-:S05]  /*0850*/  @P3 IMAD.WIDE R12, R25, 0x4, R12 ;  /* 0x00000004190c3825 */ /* 0x002fca00078e020c */
[----:B------:R1:W2:Y:S01]  /*0860*/  @P3 LDG.E R24, desc[UR10][R12.64] ;  /* 0x0000000a0c183981 */ /* 0x0002a2000c1e1900 */
[----:B------:R-:W-:Y:S01]  /*0870*/  @P3 VIADD R20, R20, 0x1 ;  /* 0x0000000114143836 */ /* 0x000fe20000000000 */
[----:B-1----:R-:W1:Y:S03]  /*0880*/  @P4 LDC.64 R12, c[0x0][0x388] ;  /* 0x0000e200ff0c4b82 */ /* 0x002e660000000a00 */
[----:B------:R-:W-:-:S05]  /*0890*/  @P4 IMAD.U32 R25, R20, 0x10000, RZ ;  /* 0x0001000014194824 */ /* 0x000fca00078e00ff */
[----:B------:R-:W-:-:S04]  /*08a0*/  @P4 LOP3.LUT R25, R25, R0, RZ, 0xfc, !PT ;  /* 0x0000000019194212 */ /* 0x000fc800078efcff */
[----:B------:R-:W-:-:S05]  /*08b0*/  @P4 LEA R25, R16, R25, 0x8 ;  /* 0x0000001910194211 */ /* 0x000fca00078e40ff */
[----:B-1----:R-:W-:-:S05]  /*08c0*/  @P4 IMAD.WIDE R12, R25, 0x4, R12 ;  /* 0x00000004190c4825 */ /* 0x002fca00078e020c */
[----:B------:R1:W2:Y:S01]  /*08d0*/  @P4 LDG.E R16, desc[UR10][R12.64] ;  /* 0x0000000a0c104981 */ /* 0x0002a2000c1e1900 */
[----:B------:R-:W-:Y:S01]  /*08e0*/  @P4 VIADD R20, R20, 0x1 ;  /* 0x0000000114144836 */ /* 0x000fe20000000000 */
[----:B-1----:R-:W1:Y:S03]  /*08f0*/  @P5 LDC.64 R12, c[0x0][0x388] ;  /* 0x0000e200ff0c5b82 */ /* 0x002e660000000a00 */
[----:B------:R-:W-:-:S05]  /*0900*/  @P5 IMAD.U32 R25, R20, 0x10000, RZ ;  /* 0x0001000014195824 */ /* 0x000fca00078e00ff */
[----:B------:R-:W-:Y:S02]  /*0910*/  @P5 LOP3.LUT R25, R25, R0, RZ, 0xfc, !PT ;  /* 0x0000000019195212 */ /* 0x000fe400078efcff */
[----:B------:R-:W-:-:S05]  /*0920*/  @P5 IADD3 R20, PT, PT, R20, 0x1, RZ ;  /* 0x0000000114145810 */ /* 0x000fca0007ffe0ff */
[----:B------:R-:W-:Y:S02]  /*0930*/  @P6 IMAD.U32 R27, R20, 0x10000, RZ ;  /* 0x00010000141b6824 */ /* 0x000fe400078e00ff */
[----:B---3--:R-:W-:-:S04]  /*0940*/  @P5 IMAD R25, R28, 0x100, R25 ;  /* 0x000001001c195824 */ /* 0x008fc800078e0219 */
[----:B-1----:R-:W-:-:S05]  /*0950*/  @P5 IMAD.WIDE R12, R25, 0x4, R12 ;  /* 0x00000004190c5825 */ /* 0x002fca00078e020c */
[----:B------:R1:W3:Y:S01]  /*0960*/  @P5 LDG.E R25, desc[UR10][R12.64] ;  /* 0x0000000a0c195981 */ /* 0x0002e2000c1e1900 */
[----:B0-----:R-:W-:Y:S01]  /*0970*/  @P6 LOP3.LUT R26, R27, R0, RZ, 0xfc, !PT ;  /* 0x000000001b1a6212 */ /* 0x001fe200078efcff */
[----:B-1----:R-:W0:Y:S04]  /*0980*/  @P6 LDC.64 R12, c[0x0][0x388] ;  /* 0x0000e200ff0c6b82 */ /* 0x002e280000000a00 */
[----:B------:R-:W-:Y:S02]  /*0990*/  @P6 IMAD R15, R15, 0x100, R26 ;  /* 0x000001000f0f6824 */ /* 0x000fe400078e021a */
[----:B------:R-:W4:Y:S02]  /*09a0*/  @P0 LDS R26, [R21] ;  /* 0x00000000151a0984 */ /* 0x000f240000000800 */
[----:B0-----:R-:W-:-:S05]  /*09b0*/  @P6 IMAD.WIDE R12, R15, 0x4, R12 ;  /* 0x000000040f0c6825 */ /* 0x001fca00078e020c */
[----:B------:R0:W3:Y:S01]  /*09c0*/  @P6 LDG.E R15, desc[UR10][R12.64] ;  /* 0x0000000a0c0f6981 */ /* 0x0000e2000c1e1900 */
[----:B----4-:R-:W-:-:S05]  /*09d0*/  @P0 FADD R26, R17, R26 ;  /* 0x0000001a111a0221 */ /* 0x010fca0000000000 */
[----:B------:R-:W-:Y:S04]  /*09e0*/  @P0 STS [R21], R26 ;  /* 0x0000001a15000388 */ /* 0x000fe80000000800 */
[----:B------:R-:W5:Y:S02]  /*09f0*/  @P1 LDS R28, [R21] ;  /* 0x00000000151c1984 */ /* 0x000f640000000800 */
[----:B-----5:R-:W-:-:S05]  /*0a00*/  @P1 FADD R28, R23, R28 ;  /* 0x0000001c171c1221 */ /* 0x020fca0000000000 */
[----:B------:R-:W-:Y:S04]  /*0a10*/  @P1 STS [R21], R28 ;  /* 0x0000001c15001388 */ /* 0x000fe80000000800 */
[----:B------:R-:W1:Y:S02]  /*0a20*/  @P2 LDS R17, [R21] ;  /* 0x0000000015112984 */ /* 0x000e640000000800 */
[----:B-1----:R-:W-:-:S05]  /*0a30*/  @P2 FADD R14, R14, R17 ;  /* 0x000000110e0e2221 */ /* 0x002fca0000000000 */
[----:B------:R-:W-:Y:S04]  /*0a40*/  @P2 STS [R21], R14 ;  /* 0x0000000e15002388 */ /* 0x000fe80000000800 */
[----:B------:R-:W2:Y:S02]  /*0a50*/  @P3 LDS R17, [R21] ;  /* 0x0000000015113984 */ /* 0x000ea40000000800 */
[----:B--2---:R-:W-:-:S05]  /*0a60*/  @P3 FADD R24, R24, R17 ;  /* 0x0000001118183221 */ /* 0x004fca0000000000 */
[----:B------:R-:W-:Y:S04]  /*0a70*/  @P3 STS [R21], R24 ;  /* 0x0000001815003388 */ /* 0x000fe80000000800 */
[----:B0-----:R-:W0:Y:S02]  /*0a80*/  @P4 LDS R13, [R21] ;  /* 0x00000000150d4984 */ /* 0x001e240000000800 */
[----:B0-----:R-:W-:-:S05]  /*0a90*/  @P4 FADD R16, R16, R13 ;  /* 0x0000000d10104221 */ /* 0x001fca0000000000 */
[----:B------:R-:W-:Y:S04]  /*0aa0*/  @P4 STS [R21], R16 ;  /* 0x0000001015004388 */ /* 0x000fe80000000800 */
[----:B------:R-:W3:Y:S02]  /*0ab0*/  @P5 LDS R12, [R21] ;  /* 0x00000000150c5984 */ /* 0x000ee40000000800 */
[----:B---3--:R-:W-:-:S05]  /*0ac0*/  @P5 FADD R12, R25, R12 ;  /* 0x0000000c190c5221 */ /* 0x008fca0000000000 */
[----:B------:R-:W-:Y:S04]  /*0ad0*/  @P5 STS [R21], R12 ;  /* 0x0000000c15005388 */ /* 0x000fe80000000800 */
[----:B------:R-:W0:Y:S01]  /*0ae0*/  @P6 LDS R26, [R21] ;  /* 0x00000000151a6984 */ /* 0x000e220000000800 */
[----:B------:R-:W-:-:S05]  /*0af0*/  VIADD R11, R11, 0x8 ;  /* 0x000000080b0b7836 */ /* 0x000fca0000000000 */
[----:B------:R-:W-:Y:S02]  /*0b00*/  ISETP.NE.AND P0, PT, R11, UR4, PT ;  /* 0x000000040b007c0c */ /* 0x000fe4000bf05270 */
[----:B------:R-:W-:Y:S01]  /*0b10*/  MOV R13, R3 ;  /* 0x00000003000d7202 */ /* 0x000fe20000000f00 */
[----:B------:R-:W-:Y:S02]  /*0b20*/  VIADD R19, R19, 0x8 ;  /* 0x0000000813137836 */ /* 0x000fe40000000000 */
[----:B------:R-:W-:Y:S01]  /*0b30*/  @P6 VIADD R20, R20, 0x1 ;  /* 0x0000000114146836 */ /* 0x000fe20000000000 */
[C---:B------:R-:W-:Y:S01]  /*0b40*/  LEA R10, R13.reuse, R10, 0x3 ;  /* 0x0000000a0d0a7211 */ /* 0x040fe200078e18ff */
[C---:B------:R-:W-:Y:S01]  /*0b50*/  IMAD R18, R13.reuse, 0x8, R18 ;  /* 0x000000080d127824 */ /* 0x040fe200078e0212 */
[C---:B------:R-:W-:Y:S01]  /*0b60*/  LEA R6, R13.reuse, R6, 0x3 ;  /* 0x000000060d067211 */ /* 0x040fe200078e18ff */
[----:B------:R-:W-:Y:S02]  /*0b70*/  IMAD R4, R13, 0x8, R4 ;  /* 0x000000080d047824 */ /* 0x000fe400078e0204 */
[----:B0-----:R-:W-:-:S05]  /*0b80*/  @P6 FADD R14, R15, R26 ;  /* 0x0000001a0f0e6221 */ /* 0x001fca0000000000 */
[----:B------:R1:W-:Y:S01]  /*0b90*/  @P6 STS [R21], R14 ;  /* 0x0000000e15006388 */ /* 0x0003e20000000800 */
[C---:B------:R-:W-:Y:S02]  /*0ba0*/  IMAD R9, R13.reuse, 0x8, R9 ;  /* 0x000000080d097824 */ /* 0x040fe400078e0209 */
[C---:B------:R-:W-:Y:S02]  /*0bb0*/  IMAD R8, R13.reuse, 0x8, R8 ;  /* 0x000000080d087824 */ /* 0x040fe400078e0208 */
[C---:B------:R-:W-:Y:S02]  /*0bc0*/  IMAD R7, R13.reuse, 0x8, R7 ;  /* 0x000000080d077824 */ /* 0x040fe400078e0207 */
[----:B------:R-:W-:Y:S01]  /*0bd0*/  IMAD R5, R13, 0x8, R5 ;  /* 0x000000080d057824 */ /* 0x000fe200078e0205 */
[----:B------:R-:W-:Y:S06]  /*0be0*/  @P0 BRA `(.L_x_2) ;  /* 0xfffffff400bc0947 */ /* 0x000fec000383ffff */
.L_x_1:
[----:B------:R-:W-:Y:S05]  /*0bf0*/  BRA.U !UP1, `(.L_x_0) ;  /* 0x00000009090c7547 */ /* 0x000fea000b800000 */
[----:B------:R-:W2:Y:S01]  /*0c00*/  LDCU UR6, c[0x0][0x39c] ;  /* 0x00007380ff0677ac */ /* 0x000ea20008000800 */
[----:B------:R-:W-:Y:S02]  /*0c10*/  UISETP.GE.U32.AND UP0, UPT, UR7, 0x4, UPT ;  /* 0x000000040700788c */ /* 0x000fe4000bf06070 */
[----:B--2---:R-:W-:-:S04]  /*0c20*/  ULOP3.LUT UR8, UR6, 0x3, URZ, 0xc0, !UPT ;  /* 0x0000000306087892 */ /* 0x004fc8000f8ec0ff */
[----:B------:R-:W-:-:S03]  /*0c30*/  UISETP.NE.AND UP1, UPT, UR8, URZ, UPT ;  /* 0x000000ff0800728c */ /* 0x000fc6000bf25270 */
[----:B------:R-:W-:Y:S08]  /*0c40*/  BRA.U !UP0, `(.L_x_3) ;  /* 0x0000000508147547 */ /* 0x000ff0000b800000 */
[----:B------:R-:W2:Y:S01]  /*0c50*/  LDC R10, c[0x0][0x398] ;  /* 0x0000e600ff0a7b82 */ /* 0x000ea20000000800 */
[----:B------:R-:W-:Y:S02]  /*0c60*/  UIADD3 UR7, UPT, UPT, UR4, 0x1, URZ ;  /* 0x0000000104077890 */ /* 0x000fe4000fffe0ff */
[----:B--2---:R-:W-:-:S13]  /*0c70*/  ISETP.NE.AND P0, PT, R10, UR4, PT ;  /* 0x000000040a007c0c */ /* 0x004fda000bf05270 */
[----:B------:R-:W0:Y:S01]  /*0c80*/  @P0 LDC.64 R4, c[0x0][0x390] ;  /* 0x0000e400ff040b82 */ /* 0x000e220000000a00 */
[----:B------:R-:W-:-:S05]  /*0c90*/  @P0 IMAD R3, R13, UR4, R22 ;  /* 0x000000040d030c24 */ /* 0x000fca000f8e0216 */
[----:B0-----:R-:W-:-:S04]  /*0ca0*/  @P0 IADD3 R2, P1, PT, R3, R4, RZ ;  /* 0x0000000403020210 */ /* 0x001fc80007f3e0ff */
[----:B------:R-:W-:Y:S02]  /*0cb0*/  @P0 LEA.HI.X.SX32 R3, R3, R5, 0x1, P1 ;  /* 0x0000000503030211 */ /* 0x000fe400008f0eff */
[----:B------:R-:W-:-:S04]  /*0cc0*/  ISETP.NE.AND P1, PT, R10, UR7, PT ;  /* 0x000000070a007c0c */ /* 0x000fc8000bf25270 */
[----:B------:R-:W2:Y:S09]  /*0cd0*/  @P0 LDG.E.U8 R3, desc[UR10][R2.64] ;  /* 0x0000000a02030981 */ /* 0x000eb2000c1e1100 */
[----:B------:R-:W0:Y:S01]  /*0ce0*/  @P1 LDC.64 R6, c[0x0][0x390] ;  /* 0x0000e400ff061b82 */ /* 0x000e220000000a00 */
[----:B------:R-:W-:Y:S01]  /*0cf0*/  @P1 IMAD R4, R13, UR7, R22 ;  /* 0x000000070d041c24 */ /* 0x000fe2000f8e0216 */
[----:B------:R-:W-:-:S04]  /*0d00*/  UIADD3 UR7, UPT, UPT, UR4, 0x2, URZ ;  /* 0x0000000204077890 */ /* 0x000fc8000fffe0ff */
[----:B0-----:R-:W-:-:S04]  /*0d10*/  @P1 IADD3 R6, P2, PT, R4, R6, RZ ;  /* 0x0000000604061210 */ /* 0x001fc80007f5e0ff */
[----:B------:R-:W-:Y:S02]  /*0d20*/  @P1 LEA.HI.X.SX32 R7, R4, R7, 0x1, P2 ;  /* 0x0000000704071211 */ /* 0x000fe400010f0eff */
[----:B------:R-:W-:-:S03]  /*0d30*/  ISETP.NE.AND P2, PT, R10, UR7, PT ;  /* 0x000000070a007c0c */ /* 0x000fc6000bf45270 */
[----:B------:R0:W3:Y:S10]  /*0d40*/  @P1 LDG.E.U8 R5, desc[UR10][R6.64] ;  /* 0x0000000a06051981 */ /* 0x0000f4000c1e1100 */
[----:B------:R-:W4:Y:S01]  /*0d50*/  @P2 LDC.64 R8, c[0x0][0x390] ;  /* 0x0000e400ff082b82 */ /* 0x000f220000000a00 */
[----:B------:R-:W-:Y:S01]  /*0d60*/  @P2 IMAD R4, R13, UR7, R22 ;  /* 0x000000070d042c24 */ /* 0x000fe2000f8e0216 */
[----:B------:R-:W-:-:S06]  /*0d70*/  UIADD3 UR7, UPT, UPT, UR4, 0x3, URZ ;  /* 0x0000000304077890 */ /* 0x000fcc000fffe0ff */
[----:B0-----:R-:W0:Y:S01]  /*0d80*/  @P0 LDC.64 R6, c[0x0][0x388] ;  /* 0x0000e200ff060b82 */ /* 0x001e220000000a00 */
[----:B----4-:R-:W-:-:S04]  /*0d90*/  @P2 IADD3 R8, P3, PT, R4, R8, RZ ;  /* 0x0000000804082210 */ /* 0x010fc80007f7e0ff */
[----:B------:R-:W-:Y:S02]  /*0da0*/  @P2 LEA.HI.X.SX32 R9, R4, R9, 0x1, P3 ;  /* 0x0000000904092211 */ /* 0x000fe400018f0eff */
[----:B------:R-:W-:-:S03]  /*0db0*/  ISETP.NE.AND P3, PT, R10, UR7, PT ;  /* 0x000000070a007c0c */ /* 0x000fc6000bf65270 */
[----:B------:R4:W5:Y:S10]  /*0dc0*/  @P2 LDG.E.U8 R4, desc[UR10][R8.64] ;  /* 0x0000000a08042981 */ /* 0x000974000c1e1100 */
[----:B------:R-:W1:Y:S01]  /*0dd0*/  @P3 LDC.64 R10, c[0x0][0x390] ;  /* 0x0000e400ff0a3b82 */ /* 0x000e620000000a00 */
[----:B------:R-:W-:-:S02]  /*0de0*/  @P3 IMAD R2, R13, UR7, R22 ;  /* 0x000000070d023c24 */ /* 0x000fc4000f8e0216 */
[----:B------:R-:W-:-:S05]  /*0df0*/  @P0 IMAD.U32 R15, R20, 0x10000, RZ ;  /* 0x00010000140f0824 */ /* 0x000fca00078e00ff */
[----:B----4-:R-:W4:Y:S01]  /*0e00*/  @P1 LDC.64 R8, c[0x0][0x388] ;  /* 0x0000e200ff081b82 */ /* 0x010f220000000a00 */
[----:B-1----:R-:W-:-:S04]  /*0e10*/  @P3 IADD3 R10, P4, PT, R2, R10, RZ ;  /* 0x0000000a020a3210 */ /* 0x002fc80007f9e0ff */
[----:B------:R-:W-:-:S05]  /*0e20*/  @P3 LEA.HI.X.SX32 R11, R2, R11, 0x1, P4 ;  /* 0x0000000b020b3211 */ /* 0x000fca00020f0eff */
[----:B------:R1:W5:Y:S01]  /*0e30*/  @P3 LDG.E.U8 R2, desc[UR10][R10.64] ;  /* 0x0000000a0a023981 */ /* 0x000362000c1e1100 */
[----:B------:R-:W-:Y:S01]  /*0e40*/  @P0 LOP3.LUT R12, R15, R0, RZ, 0xfc, !PT ;  /* 0x000000000f0c0212 */ /* 0x000fe200078efcff */
[----:B------:R-:W-:-:S04]  /*0e50*/  @P0 VIADD R20, R20, 0x1 ;  /* 0x0000000114140836 */ /* 0x000fc80000000000 */
[C---:B------:R-:W-:Y:S01]  /*0e60*/  @P1 IMAD.U32 R15, R20.reuse, 0x10000, RZ ;  /* 0x00010000140f1824 */ /* 0x040fe200078e00ff */
[----:B-1----:R-:W1:Y:S01]  /*0e70*/  @P2 LDC.64 R10, c[0x0][0x388] ;  /* 0x0000e200ff0a2b82 */ /* 0x002e620000000a00 */
[----:B------:R-:W-:Y:S02]  /*0e80*/  @P1 IADD3 R20, PT, PT, R20, 0x1, RZ ;  /* 0x0000000114141810 */ /* 0x000fe40007ffe0ff */
[----:B--2---:R-:W-:-:S05]  /*0e90*/  @P0 LEA R3, R3, R12, 0x8 ;  /* 0x0000000c03030211 */ /* 0x004fca00078e40ff */
[----:B0-----:R-:W-:-:S05]  /*0ea0*/  @P0 IMAD.WIDE R6, R3, 0x4, R6 ;  /* 0x0000000403060825 */ /* 0x001fca00078e0206 */
[----:B------:R0:W2:Y:S01]  /*0eb0*/  @P0 LDG.E R3, desc[UR10][R6.64] ;  /* 0x0000000a06030981 */ /* 0x0000a2000c1e1900 */
[----:B------:R-:W-:Y:S01]  /*0ec0*/  @P1 LOP3.LUT R12, R15, R0, RZ, 0xfc, !PT ;  /* 0x000000000f0c1212 */ /* 0x000fe200078efcff */
[----:B0-----:R-:W0:Y:S04]  /*0ed0*/  @P3 LDC.64 R6, c[0x0][0x388] ;  /* 0x0000e200ff063b82 */ /* 0x001e280000000a00 */
[----:B---3--:R-:W-:-:S04]  /*0ee0*/  @P1 IMAD R5, R5, 0x100, R12 ;  /* 0x0000010005051824 */ /* 0x008fc800078e020c */
[----:B----4-:R-:W-:-:S06]  /*0ef0*/  @P1 IMAD.WIDE R8, R5, 0x4, R8 ;  /* 0x0000000405081825 */ /* 0x010fcc00078e0208 */
[----:B------:R3:W4:Y:S01]  /*0f00*/  @P1 LDG.E R8, desc[UR10][R8.64] ;  /* 0x0000000a08081981 */ /* 0x000722000c1e1900 */
[----:B------:R-:W-:-:S05]  /*0f10*/  @P2 IMAD.U32 R5, R20, 0x10000, RZ ;  /* 0x0001000014052824 */ /* 0x000fca00078e00ff */
[----:B------:R-:W-:-:S05]  /*0f20*/  @P2 LOP3.LUT R5, R5, R0, RZ, 0xfc, !PT ;  /* 0x0000000005052212 */ /* 0x000fca00078efcff */
[----:B-----5:R-:W-:-:S04]  /*0f30*/  @P2 IMAD R5, R4, 0x100, R5 ;  /* 0x0000010004052824 */ /* 0x020fc800078e0205 */
[----:B-1----:R-:W-:-:S06]  /*0f40*/  @P2 IMAD.WIDE R4, R5, 0x4, R10 ;  /* 0x0000000405042825 */ /* 0x002fcc00078e020a */
[----:B------:R-:W5:Y:S01]  /*0f50*/  @P2 LDG.E R4, desc[UR10][R4.64] ;  /* 0x0000000a04042981 */ /* 0x000f62000c1e1900 */
[----:B------:R-:W-:-:S05]  /*0f60*/  @P2 VIADD R20, R20, 0x1 ;  /* 0x0000000114142836 */ /* 0x000fca0000000000 */
[----:B------:R-:W-:-:S04]  /*0f70*/  @P3 SHF.L.U32 R11, R20, 0x10, RZ ;  /* 0x00000010140b3819 */ /* 0x000fc800000006ff */
[----:B---3--:R-:W-:-:S05]  /*0f80*/  @P3 LOP3.LUT R9, R11, R0, RZ, 0xfc, !PT ;  /* 0x000000000b093212 */ /* 0x008fca00078efcff */
[----:B------:R-:W-:Y:S02]  /*0f90*/  @P3 IMAD R9, R2, 0x100, R9 ;  /* 0x0000010002093824 */ /* 0x000fe400078e0209 */
[----:B------:R-:W2:Y:S02]  /*0fa0*/  @P0 LDS R2, [R21] ;  /* 0x0000000015020984 */ /* 0x000ea40000000800 */
[----:B0-----:R-:W-:-:S06]  /*0fb0*/  @P3 IMAD.WIDE R6, R9, 0x4, R6 ;  /* 0x0000000409063825 */ /* 0x001fcc00078e0206 */
[----:B------:R-:W3:Y:S01]  /*0fc0*/  @P3 LDG.E R6, desc[UR10][R6.64] ;  /* 0x0000000a06063981 */ /* 0x000ee2000c1e1900 */
[----:B------:R-:W-:Y:S01]  /*0fd0*/  @P3 VIADD R20, R20, 0x1 ;  /* 0x0000000114143836 */ /* 0x000fe20000000000 */
[----:B------:R-:W-:Y:S01]  /*0fe0*/  UIADD3 UR4, UPT, UPT, UR4, 0x4, URZ ;  /* 0x0000000404047890 */ /* 0x000fe2000fffe0ff */
[----:B--2---:R-:W-:-:S05]  /*0ff0*/  @P0 FADD R2, R3, R2 ;  /* 0x0000000203020221 */ /* 0x004fca0000000000 */
[----:B------:R-:W-:Y:S04]  /*1000*/  @P0 STS [R21], R2 ;  /* 0x0000000215000388 */ /* 0x000fe80000000800 */
[----:B------:R-:W4:Y:S02]  /*1010*/  @P1 LDS R3, [R21] ;  /* 0x0000000015031984 */ /* 0x000f240000000800 */
[----:B----4-:R-:W-:-:S05]  /*1020*/  @P1 FADD R8, R8, R3 ;  /* 0x0000000308081221 */ /* 0x010fca0000000000 */
[----:B------:R-:W-:Y:S04]  /*1030*/  @P1 STS [R21], R8 ;  /* 0x0000000815001388 */ /* 0x000fe80000000800 */
[----:B------:R-:W5:Y:S02]  /*1040*/  @P2 LDS R3, [R21] ;  /* 0x0000000015032984 */ /* 0x000f640000000800 */
[----:B-----5:R-:W-:-:S05]  /*1050*/  @P2 FADD R4, R4, R3 ;  /* 0x0000000304042221 */ /* 0x020fca0000000000 */
[----:B------:R-:W-:Y:S04]  /*1060*/  @P2 STS [R21], R4 ;  /* 0x0000000415002388 */ /* 0x000fe80000000800 */
[----:B------:R-:W3:Y:S02]  /*1070*/  @P3 LDS R3, [R21] ;  /* 0x0000000015033984 */ /* 0x000ee40000000800 */
[----:B---3--:R-:W-:-:S05]  /*1080*/  @P3 FADD R6, R6, R3 ;  /* 0x0000000306063221 */ /* 0x008fca0000000000 */
[----:B------:R2:W-:Y:S02]  /*1090*/  @P3 STS [R21], R6 ;  /* 0x0000000615003388 */ /* 0x0005e40000000800 */
.L_x_3:
[----:B------:R-:W-:Y:S05]  /*10a0*/  BRA.U !UP1, `(.L_x_0) ;  /* 0x0000000109e07547 */ /* 0x000fea000b800000 */
[----:B------:R-:W-:Y:S01]  /*10b0*/  UISETP.NE.AND UP0, UPT, UR8, 0x1, UPT ;  /* 0x000000010800788c */ /* 0x000fe2000bf05270 */
[----:B------:R-:W3:Y:S01]  /*10c0*/  LDCU UR9, c[0x0][0x398] ;  /* 0x00007300ff0977ac */ /* 0x000ee20008000800 */
[----:B------:R-:W-:-:S07]  /*10d0*/  ULOP3.LUT UR6, UR6, 0x1, URZ, 0xc0, !UPT ;  /* 0x0000000106067892 */ /* 0x000fce000f8ec0ff */
[----:B------:R-:W-:Y:S05]  /*10e0*/  BRA.U !UP0, `(.L_x_4) ;  /* 0x00000001088c7547 */ /* 0x000fea000b800000 */
[----:B------:R-:W4:Y:S01]  /*10f0*/  LDC R3, c[0x0][0x398] ;  /* 0x0000e600ff037b82 */ /* 0x000f220000000800 */
[----:B------:R-:W-:Y:S02]  /*1100*/  UIADD3 UR7, UPT, UPT, UR4, 0x1, URZ ;  /* 0x0000000104077890 */ /* 0x000fe4000fffe0ff */
[----:B----4-:R-:W-:-:S13]  /*1110*/  ISETP.NE.AND P2, PT, R3, UR4, PT ;  /* 0x0000000403007c0c */ /* 0x010fda000bf45270 */
[----:B------:R-:W4:Y:S01]  /*1120*/  @P2 LDC.64 R4, c[0x0][0x390] ;  /* 0x0000e400ff042b82 */ /* 0x000f220000000a00 */
[----:B0-----:R-:W-:-:S05]  /*1130*/  @P2 IMAD R2, R13, UR4, R22 ;  /* 0x000000040d022c24 */ /* 0x001fca000f8e0216 */
[----:B----4-:R-:W-:-:S04]  /*1140*/  @P2 IADD3 R4, P0, PT, R2, R4, RZ ;  /* 0x0000000402042210 */ /* 0x010fc80007f1e0ff */
[----:B------:R-:W-:Y:S02]  /*1150*/  @P2 LEA.HI.X.SX32 R5, R2, R5, 0x1, P0 ;  /* 0x0000000502052211 */ /* 0x000fe400000f0eff */
[----:B------:R-:W-:-:S03]  /*1160*/  ISETP.NE.AND P0, PT, R3, UR7, PT ;  /* 0x0000000703007c0c */ /* 0x000fc6000bf05270 */
[----:B------:R-:W4:Y:S10]  /*1170*/  @P2 LDG.E.U8 R4, desc[UR10][R4.64] ;  /* 0x0000000a04042981 */ /* 0x000f34000c1e1100 */
[----:B--2---:R-:W0:Y:S01]  /*1180*/  @P0 LDC.64 R6, c[0x0][0x390] ;  /* 0x0000e400ff060b82 */ /* 0x004e220000000a00 */
[----:B------:R-:W-:-:S05]  /*1190*/  @P0 IMAD R3, R13, UR7, R22 ;  /* 0x000000070d030c24 */ /* 0x000fca000f8e0216 */
[----:B0-----:R-:W-:-:S04]  /*11a0*/  @P0 IADD3 R2, P1, PT, R3, R6, RZ ;  /* 0x0000000603020210 */ /* 0x001fc80007f3e0ff */
[----:B------:R-:W-:Y:S02]  /*11b0*/  @P0 LEA.HI.X.SX32 R3, R3, R7, 0x1, P1 ;  /* 0x0000000703030211 */ /* 0x000fe400008f0eff */
[----:B------:R-:W0:Y:S03]  /*11c0*/  @P2 LDC.64 R6, c[0x0][0x388] ;  /* 0x0000e200ff062b82 */ /* 0x000e260000000a00 */
[----:B------:R-:W2:Y:S01]  /*11d0*/  @P0 LDG.E.U8 R2, desc[UR10][R2.64] ;  /* 0x0000000a02020981 */ /* 0x000ea2000c1e1100 */
[----:B------:R-:W-:-:S05]  /*11e0*/  @P2 IMAD.U32 R9, R20, 0x10000, RZ ;  /* 0x0001000014092824 */ /* 0x000fca00078e00ff */
[----:B------:R-:W-:Y:S01]  /*11f0*/  @P2 LOP3.LUT R9, R9, R0, RZ, 0xfc, !PT ;  /* 0x0000000009092212 */ /* 0x000fe200078efcff */
[----:B------:R-:W-:-:S03]  /*1200*/  @P2 VIADD R20, R20, 0x1 ;  /* 0x0000000114142836 */ /* 0x000fc60000000000 */
[----:B----4-:R-:W-:Y:S02]  /*1210*/  @P2 LEA R9, R4, R9, 0x8 ;  /* 0x0000000904092211 */ /* 0x010fe400078e40ff */
[----:B------:R-:W4:Y:S03]  /*1220*/  @P0 LDC.64 R4, c[0x0][0x388] ;  /* 0x0000e200ff040b82 */ /* 0x000f260000000a00 */
[----:B0-----:R-:W-:-:S06]  /*1230*/  @P2 IMAD.WIDE R6, R9, 0x4, R6 ;  /* 0x0000000409062825 */ /* 0x001fcc00078e0206 */
[----:B------:R-:W5:Y:S01]  /*1240*/  @P2 LDG.E R7, desc[UR10][R6.64] ;  /* 0x0000000a06072981 */ /* 0x000f62000c1e1900 */
[----:B------:R-:W-:-:S05]  /*1250*/  @P0 IMAD.U32 R9, R20, 0x10000, RZ ;  /* 0x0001000014090824 */ /* 0x000fca00078e00ff */
[----:B------:R-:W-:-:S05]  /*1260*/  @P0 LOP3.LUT R9, R9, R0, RZ, 0xfc, !PT ;  /* 0x0000000009090212 */ /* 0x000fca00078efcff */
[----:B--2---:R-:W-:-:S04]  /*1270*/  @P0 IMAD R3, R2, 0x100, R9 ;  /* 0x0000010002030824 */ /* 0x004fc800078e0209 */
[----:B----4-:R-:W-:Y:S02]  /*1280*/  @P0 IMAD.WIDE R2, R3, 0x4, R4 ;  /* 0x0000000403020825 */ /* 0x010fe400078e0204 */
[----:B------:R-:W5:Y:S04]  /*1290*/  @P2 LDS R4, [R21] ;  /* 0x0000000015042984 */ /* 0x000f680000000800 */
[----:B------:R-:W2:Y:S01]  /*12a0*/  @P0 LDG.E R2, desc[UR10][R2.64] ;  /* 0x0000000a02020981 */ /* 0x000ea2000c1e1900 */
[----:B------:R-:W-:Y:S01]  /*12b0*/  @P0 IADD3 R20, PT, PT, R20, 0x1, RZ ;  /* 0x0000000114140810 */ /* 0x000fe20007ffe0ff */
[----:B------:R-:W-:Y:S01]  /*12c0*/  UIADD3 UR4, UPT, UPT, UR4, 0x2, URZ ;  /* 0x0000000204047890 */ /* 0x000fe2000fffe0ff */
[----:B-----5:R-:W-:-:S05]  /*12d0*/  @P2 FADD R4, R7, R4 ;  /* 0x0000000407042221 */ /* 0x020fca0000000000 */
[----:B------:R-:W-:Y:S04]  /*12e0*/  @P2 STS [R21], R4 ;  /* 0x0000000415002388 */ /* 0x000fe80000000800 */
[----:B------:R-:W2:Y:S02]  /*12f0*/  @P0 LDS R5, [R21] ;  /* 0x0000000015050984 */ /* 0x000ea40000000800 */
[----:B--2---:R-:W-:-:S05]  /*1300*/  @P0 FADD R6, R2, R5 ;  /* 0x0000000502060221 */ /* 0x004fca0000000000 */
[----:B------:R4:W-:Y:S02]  /*1310*/  @P0 STS [R21], R6 ;  /* 0x0000000615000388 */ /* 0x0009e40000000800 */
.L_x_4:
[----:B---3--:R-:W-:-:S04]  /*1320*/  UISETP.NE.AND UP0, UPT, UR4, UR9, UPT ;  /* 0x000000090400728c */ /* 0x008fc8000bf05270 */
[----:B------:R-:W-:-:S09]  /*1330*/  UISETP.NE.U32.OR UP0, UPT, UR6, 0x1, !UP0 ;  /* 0x000000010600788c */ /* 0x000fd2000c705470 */
[----:B------:R-:W-:Y:S05]  /*1340*/  BRA.U UP0, `(.L_x_0) ;  /* 0x0000000100387547 */ /* 0x000fea000b800000 */
[----:B------:R-:W3:Y:S01]  /*1350*/  LDCU.64 UR6, c[0x0][0x390] ;  /* 0x00007200ff0677ac */ /* 0x000ee20008000a00 */
[----:B0-----:R-:W-:-:S05]  /*1360*/  IMAD R2, R13, UR4, R22 ;  /* 0x000000040d027c24 */ /* 0x001fca000f8e0216 */
[----:B---3--:R-:W-:-:S04]  /*1370*/  IADD3 R4, P0, PT, R2, UR6, RZ ;  /* 0x0000000602047c10 */ /* 0x008fc8000ff1e0ff */
[----:B------:R-:W-:Y:S02]  /*1380*/  LEA.HI.X.SX32 R5, R2, UR7, 0x1, P0 ;  /* 0x0000000702057c11 */ /* 0x000fe400080f0eff */
[----:B------:R-:W0:Y:S03]  /*1390*/  LDC.64 R2, c[0x0][0x388] ;  /* 0x0000e200ff027b82 */ /* 0x000e260000000a00 */
[----:B------:R-:W3:Y:S01]  /*13a0*/  LDG.E.U8 R4, desc[UR10][R4.64] ;  /* 0x0000000a04047981 */ /* 0x000ee2000c1e1100 */
[----:B------:R-:W-:-:S05]  /*13b0*/  IMAD.U32 R7, R20, 0x10000, RZ ;  /* 0x0001000014077824 */ /* 0x000fca00078e00ff */
[----:B------:R-:W-:-:S05]  /*13c0*/  LOP3.LUT R7, R7, R0, RZ, 0xfc, !PT ;  /* 0x0000000007077212 */ /* 0x000fca00078efcff */
[----:B---3--:R-:W-:-:S04]  /*13d0*/  IMAD R7, R4, 0x100, R7 ;  /* 0x0000010004077824 */ /* 0x008fc800078e0207 */
[----:B0-----:R-:W-:Y:S02]  /*13e0*/  IMAD.WIDE R2, R7, 0x4, R2 ;  /* 0x0000000407027825 */ /* 0x001fe400078e0202 */
[----:B------:R-:W2:Y:S04]  /*13f0*/  LDS R7, [R21] ;  /* 0x0000000015077984 */ /* 0x000ea80000000800 */
[----:B------:R-:W2:Y:S02]  /*1400*/  LDG.E R2, desc[UR10][R2.64] ;  /* 0x0000000a02027981 */ /* 0x000ea4000c1e1900 */
[----:B--2-4-:R-:W-:-:S05]  /*1410*/  FADD R6, R2, R7 ;  /* 0x0000000702067221 */ /* 0x014fca0000000000 */
[----:B------:R3:W-:Y:S02]  /*1420*/  STS [R21], R6 ;  /* 0x0000000615007388 */ /* 0x0007e40000000800 */
.L_x_0:
[----:B------:R-:W-:-:S13]  /*1430*/  ISETP.GT.U32.AND P0, PT, R0, 0x7f, PT ;  /* 0x0000007f0000780c */ /* 0x000fda0003f04070 */
[----:B------:R-:W-:Y:S05]  /*1440*/  @P0 EXIT ;  /* 0x000000000000094d */ /* 0x000fea0003800000 */
[----:B------:R-:W-:Y:S01]  /*1450*/  BAR.SYNC.DEFER_BLOCKING 0x0 ;  /* 0x0000000000007b1d */ /* 0x000fe20000010000 */
[----:B------:R-:W-:-:S07]  /*1460*/  ISETP.GT.U32.AND P1, PT, R0, 0x3f, PT ;  /* 0x0000003f0000780c */ /* 0x000fce0003f24070 */
[----:B------:R-:W5:Y:S01]  /*1470*/  S2UR UR6, SR_CgaCtaId ;  /* 0x00000000000679c3 */ /* 0x000f620000008800 */
[----:B------:R-:W-:Y:S02]  /*1480*/  UMOV UR5, 0x400 ;  /* 0x0000040000057882 */ /* 0x000fe40000000000 */
[----:B------:R-:W-:Y:S01]  /*1490*/  UIADD3 UR4, UPT, UPT, UR5, 0x400, URZ ;  /* 0x0000040005047890 */ /* 0x000fe2000fffe0ff */
[----:B0-----:R-:W-:Y:S04]  /*14a0*/  LDS R2, [R21] ;  /* 0x0000000015027984 */ /* 0x001fe80000000800 */
[----:B------:R-:W0:Y:S01]  /*14b0*/  LDS R3, [R21+0x200] ;  /* 0x0002000015037984 */ /* 0x000e220000000800 */
[----:B-----5:R-:W-:Y:S01]  /*14c0*/  ULEA UR4, UR6, UR4, 0x18 ;  /* 0x0000000406047291 */ /* 0x020fe2000f8ec0ff */
[----:B0-----:R-:W-:-:S13]  /*14d0*/  FSETP.GT.AND P0, PT, R2, R3, PT ;  /* 0x000000030200720b */ /* 0x001fda0003f04000 */
[C---:B------:R-:W-:Y:S01]  /*14e0*/  @P0 LOP3.LUT R5, R0.reuse, 0xff80, RZ, 0x3c, !PT ;  /* 0x0000ff8000050812 */ /* 0x040fe200078e3cff */
[----:B------:R0:W-:Y:S03]  /*14f0*/  @P0 STS [R21], R3 ;  /* 0x0000000315000388 */ /* 0x0001e60000000800 */
[----:B------:R-:W-:-:S05]  /*1500*/  @!P0 PRMT R5, R0, 0x7610, R5 ;  /* 0x0000761000058816 */ /* 0x000fca0000000005 */
[----:B------:R0:W-:Y:S01]  /*1510*/  STS.U8 [R0+UR4], R5 ;  /* 0x0000000500007988 */ /* 0x0001e20008000004 */
[----:B------:R-:W-:Y:S06]  /*1520*/  BAR.SYNC.DEFER_BLOCKING 0x0 ;  /* 0x0000000000007b1d */ /* 0x000fec0000010000 */
[----:B------:R-:W-:Y:S05]  /*1530*/  @P1 EXIT ;  /* 0x000000000000194d */ /* 0x000fea0003800000 */
[----:B------:R-:W-:Y:S01]  /*1540*/  LDS R2, [R21] ;  /* 0x0000000015027984 */ /* 0x000fe20000000800 */
[----:B------:R-:W-:-:S03]  /*1550*/  ISETP.GT.U32.AND P1, PT, R0, 0x1f, PT ;  /* 0x0000001f0000780c */ /* 0x000fc60003f24070 */
[----:B0-----:R-:W0:Y:S02]  /*1560*/  LDS R3, [R21+0x100] ;  /* 0x0001000015037984 */ /* 0x001e240000000800 */
[----:B0-----:R-:W-:-:S13]  /*1570*/  FSETP.GT.AND P0, PT, R2, R3, PT ;  /* 0x000000030200720b */ /* 0x001fda0003f04000 */
[----:B------:R-:W-:Y:S04]  /*1580*/  @P0 STS [R21], R3 ;  /* 0x0000000315000388 */ /* 0x000fe80000000800 */
[----:B------:R-:W0:Y:S04]  /*1590*/  @P0 LDS.U8 R5, [R0+UR4+0x40] ;  /* 0x0000400400050984 */ /* 0x000e280008000000 */
[----:B0-----:R0:W-:Y:S01]  /*15a0*/  @P0 STS.U8 [R0+UR4], R5 ;  /* 0x0000000500000988 */ /* 0x0011e20008000004 */
[----:B------:R-:W-:Y:S06]  /*15b0*/  BAR.SYNC.DEFER_BLOCKING 0x0 ;  /* 0x0000000000007b1d */ /* 0x000fec0000010000 */
[----:B------:R-:W-:Y:S05]  /*15c0*/  @P1 EXIT ;  /* 0x000000000000194d */ /* 0x000fea0003800000 */
[----:B------:R-:W-:Y:S01]  /*15d0*/  LDS R3, [R21] ;  /* 0x0000000015037984 */ /* 0x000fe20000000800 */
[----:B------:R-:W-:-:S03]  /*15e0*/  ISETP.GT.U32.AND P1, PT, R0, 0xf, PT ;  /* 0x0000000f0000780c */ /* 0x000fc60003f24070 */
[----:B------:R-:W5:Y:S02]  /*15f0*/  LDS R2, [R21+0x80] ;  /* 0x0000800015027984 */ /* 0x000f640000000800 */
[----:B-----5:R-:W-:-:S13]  /*1600*/  FSETP.GT.AND P0, PT, R3, R2, PT ;  /* 0x000000020300720b */ /* 0x020fda0003f04000 */
[----:B------:R-:W-:Y:S04]  /*1610*/  @P0 STS [R21], R2 ;  /* 0x0000000215000388 */ /* 0x000fe80000000800 */
[----:B0-----:R-:W0:Y:S04]  /*1620*/  @P0 LDS.U8 R5, [R0+UR4+0x20] ;  /* 0x0000200400050984 */ /* 0x001e280008000000 */
[----:B0-----:R0:W-:Y:S01]  /*1630*/  @P0 STS.U8 [R0+UR4], R5 ;  /* 0x0000000500000988 */ /* 0x0011e20008000004 */
[----:B------:R-:W-:Y:S05]  /*1640*/  @P1 EXIT ;  /* 0x000000000000194d */ /* 0x000fea0003800000 */
[----:B------:R-:W5:Y:S01]  /*1650*/  LDS R4, [R21+0x40] ;  /* 0x0000400015047984 */ /* 0x000f620000000800 */
[----:B------:R-:W-:Y:S01]  /*1660*/  @P0 IMAD.MOV.U32 R3, RZ, RZ, R2 ;  /* 0x000000ffff030224 */ /* 0x000fe200078e0002 */
[----:B------:R-:W-:-:S04]  /*1670*/  ISETP.GT.U32.AND P1, PT, R0, 0x7, PT ;  /* 0x000000070000780c */ /* 0x000fc80003f24070 */
[----:B-----5:R-:W-:-:S13]  /*1680*/  FSETP.GT.AND P0, PT, R3, R4, PT ;  /* 0x000000040300720b */ /* 0x020fda0003f04000 */
[----:B------:R-:W-:Y:S04]  /*1690*/  @P0 STS [R21], R4 ;  /* 0x0000000415000388 */ /* 0x000fe80000000800 */
[----:B0-----:R-:W0:Y:S04]  /*16a0*/  @P0 LDS.U8 R5, [R0+UR4+0x10] ;  /* 0x0000100400050984 */ /* 0x001e280008000000 */
[----:B0-----:R0:W-:Y:S01]  /*16b0*/  @P0 STS.U8 [R0+UR4], R5 ;  /* 0x0000000500000988 */ /* 0x0011e20008000004 */
[----:B------:R-:W-:Y:S05]  /*16c0*/  @P1 EXIT ;  /* 0x000000000000194d */ /* 0x000fea0003800000 */
[----:B------:R-:W5:Y:S01]  /*16d0*/  LDS R2, [R21+0x20] ;  /* 0x0000200015027984 */ /* 0x000f620000000800 */
[----:B------:R-:W-:Y:S02]  /*16e0*/  @P0 MOV R3, R4 ;  /* 0x0000000400030202 */ /* 0x000fe40000000f00 */
[----:B------:R-:W-:Y:S02]  /*16f0*/  ISETP.GT.U32.AND P1, PT, R0, 0x3, PT ;  /* 0x000000030000780c */ /* 0x000fe40003f24070 */
        /* <DEDUP_REMOVED lines=14> */
[----:B------:R-:W-:Y:S01]  /*17e0*/  @P0 IMAD.MOV.U32 R3, RZ, RZ, R4 ;  /* 0x000000ffff030224 */ /* 0x000fe200078e0004 */
[----:B------:R-:W-:-:S04]  /*17f0*/  ISETP.NE.AND P1, PT, R0, RZ, PT ;  /* 0x000000ff0000720c */ /* 0x000fc80003f25270 */
[----:B-----5:R-:W-:-:S13]  /*1800*/  FSETP.GT.AND P0, PT, R3, R2, PT ;  /* 0x000000020300720b */ /* 0x020fda0003f04000 */
[----:B------:R-:W-:Y:S04]  /*1810*/  @P0 STS [R21], R2 ;  /* 0x0000000215000388 */ /* 0x000fe80000000800 */
[----:B------:R-:W5:Y:S04]  /*1820*/  @P0 LDS.U8 R3, [R0+UR4+0x2] ;  /* 0x0000020400030984 */ /* 0x000f680008000000 */
[----:B-----5:R0:W-:Y:S01]  /*1830*/  @P0 STS.U8 [R0+UR4], R3 ;  /* 0x0000000300000988 */ /* 0x0201e20008000004 */
[----:B------:R-:W-:Y:S05]  /*1840*/  @P1 EXIT ;  /* 0x000000000000194d */ /* 0x000fea0003800000 */
[----:B------:R-:W-:Y:S01]  /*1850*/  ULEA UR4, UR6, UR5, 0x18 ;  /* 0x0000000506047291 */ /* 0x000fe2000f8ec0ff */
[----:B------:R-:W5:Y:S01]  /*1860*/  LDCU UR7, c[0x0][0x398] ;  /* 0x00007300ff0777ac */ /* 0x000f620008000800 */
[----:B------:R-:W1:Y:S07]  /*1870*/  LDCU.64 UR8, c[0x0][0x390] ;  /* 0x00007200ff0877ac */ /* 0x000e6e0008000a00 */
[----:B0-----:R-:W0:Y:S01]  /*1880*/  LDS.64 R4, [UR4] ;  /* 0x00000004ff047984 */ /* 0x001e220008000a00 */
[----:B-----5:R-:W-:-:S05]  /*1890*/  IMAD R13, R13, UR7, R22 ;  /* 0x000000070d0d7c24 */ /* 0x020fca000f8e0216 */
[----:B-1----:R-:W-:-:S04]  /*18a0*/  IADD3 R2, P1, PT, R13, UR8, RZ ;  /* 0x000000080d027c10 */ /* 0x002fc8000ff3e0ff */
[----:B------:R-:W-:Y:S02]  /*18b0*/  LEA.HI.X.SX32 R3, R13, UR9, 0x1, P1 ;  /* 0x000000090d037c11 */ /* 0x000fe400088f0eff */
[----:B0-----:R-:W-:-:S13]  /*18c0*/  FSETP.GT.AND P0, PT, R4, R5, PT ;  /* 0x000000050400720b */ /* 0x001fda0003f04000 */
[----:B------:R-:W-:Y:S04]  /*18d0*/  @!P0 LDS.U8 R7, [UR4+0x400] ;  /* 0x00040004ff078984 */ /* 0x000fe80008000000 */
[----:B------:R-:W0:Y:S04]  /*18e0*/  @P0 LDS.U8 R7, [UR4+0x401] ;  /* 0x00040104ff070984 */ /* 0x000e280008000000 */
[----:B------:R-:W-:Y:S04]  /*18f0*/  @P0 STS [UR4], R5 ;  /* 0x00000005ff000988 */ /* 0x000fe80008000804 */
[----:B0-----:R-:W-:Y:S04]  /*1900*/  STG.E.U8 desc[UR10][R2.64], R7 ;  /* 0x0000000702007986 */ /* 0x001fe8000c10110a */
[----:B------:R-:W-:Y:S01]  /*1910*/  @P0 STS.U8 [UR4+0x400], R7 ;  /* 0x00040007ff000988 */ /* 0x000fe20008000004 */
[----:B------:R-:W-:Y:S05]  /*1920*/  EXIT ;  /* 0x000000000000794d */ /* 0x000fea0003800000 */
.L_x_5:
[----:B------:R-:W-:-:S00]  /*1930*/  BRA `(.L_x_5) ;  /* 0xfffffffc00fc7947 */ /* 0x000fc0000383ffff */
[----:B------:R-:W-:-:S00]  /*1940*/  NOP ;  /* 0x0000000000007918 */ /* 0x000fc00000000000 */
        /* <DEDUP_REMOVED lines=11> */
.L_x_64:


//--------------------- .text.condition_icm2      --------------------------
	.section	.text.condition_icm2,"ax",@progbits
	.align	128
        .global         condition_icm2
        .type           condition_icm2,@function
        .size           condition_icm2,(.L_x_65 - condition_icm2)
        .other          condition_icm2,@"STO_CUDA_ENTRY STV_DEFAULT"
condition_icm2:
.text.condition_icm2:
[----:B------:R-:W-:Y:S01]  /*0000*/  LDC R1, c[0x0][0x37c] ;  /* 0x0000df00ff017b82 */ /* 0x000fe20000000800 */
[----:B------:R-:W0:Y:S07]  /*0010*/  S2R R0, SR_TID.X ;  /* 0x0000000000007919 */ /* 0x000e2e0000002100 */
[----:B------:R-:W0:Y:S01]  /*0020*/  S2UR UR4, SR_CTAID.X ;  /* 0x00000000000479c3 */ /* 0x000e220000002500 */
[----:B------:R-:W1:Y:S07]  /*0030*/  LDCU UR5, c[0x0][0x398] ;  /* 0x00007300ff0577ac */ /* 0x000e6e0008000800 */
[----:B------:R-:W0:Y:S02]  /*0040*/  LDC R3, c[0x0][0x360] ;  /* 0x0000d800ff037b82 */ /* 0x000e240000000800 */
[----:B0-----:R-:W-:-:S05]  /*0050*/  IMAD R0, R3, UR4, R0 ;  /* 0x0000000403007c24 */ /* 0x001fca000f8e0200 */
[----:B-1----:R-:W-:-:S13]  /*0060*/  ISETP.GE.AND P0, PT, R0, UR5, PT ;  /* 0x0000000500007c0c */ /* 0x002fda000bf06270 */
[----:B------:R-:W-:Y:S05]  /*0070*/  @P0 EXIT ;  /* 0x000000000000094d */ /* 0x000fea0003800000 */
[----:B------:R-:W0:Y:S01]  /*0080*/  LDCU.64 UR6, c[0x0][0x390] ;  /* 0x00007200ff0677ac */ /* 0x000e220008000a00 */
[----:B------:R-:W1:Y:S01]  /*0090*/  LDCU.64 UR4, c[0x0][0x358] ;  /* 0x00006b00ff0477ac */ /* 0x000e620008000a00 */
[----:B------:R-:W2:Y:S01]  /*00a0*/  S2R R9, SR_TID.Y ;  /* 0x0000000000097919 */ /* 0x000ea20000002200 */
[----:B------:R-:W3:Y:S08]  /*00b0*/  LDC.64 R2, c[0x0][0x388] ;  /* 0x0000e200ff027b82 */ /* 0x000ef00000000a00 */
[----:B------:R-:W4:Y:S01]  /*00c0*/  LDC.64 R4, c[0x0][0x380] ;  /* 0x0000e000ff047b82 */ /* 0x000f220000000a00 */
[C---:B0-----:R-:W-:Y:S01]  /*00d0*/  IADD3 R6, P0, PT, R0.reuse, UR6, RZ ;  /* 0x0000000600067c10 */ /* 0x041fe2000ff1e0ff */
[----:B------:R-:W2:Y:S03]  /*00e0*/  LDCU UR6, c[0x0][0x39c] ;  /* 0x00007380ff0677ac */ /* 0x000ea60008000800 */
[----:B------:R-:W-:-:S05]  /*00f0*/  LEA.HI.X.SX32 R7, R0, UR7, 0x1, P0 ;  /* 0x0000000700077c11 */ /* 0x000fca00080f0eff */
[----:B-1----:R-:W5:Y:S01]  /*0100*/  LDG.E.U8 R6, desc[UR4][R6.64] ;  /* 0x0000000406067981 */ /* 0x002f62000c1e1100 */
[----:B--2---:R-:W-:-:S04]  /*0110*/  IMAD R11, R0, UR6, R9 ;  /* 0x00000006000b7c24 */ /* 0x004fc8000f8e0209 */
[----:B----4-:R-:W-:-:S04]  /*0120*/  IMAD.WIDE R4, R11, 0x4, R4 ;  /* 0x000000040b047825 */ /* 0x010fc800078e0204 */
[----:B-----5:R-:W-:-:S04]  /*0130*/  IMAD R9, R6, UR6, R9 ;  /* 0x0000000606097c24 */ /* 0x020fc8000f8e0209 */
[----:B---3--:R-:W-:Y:S02]  /*0140*/  IMAD.WIDE R2, R9, 0x4, R2 ;  /* 0x0000000409027825 */ /* 0x008fe400078e0202 */
[----:B------:R-:W2:Y:S04]  /*0150*/  LDG.E R9, desc[UR4][R4.64] ;  /* 0x0000000404097981 */ /* 0x000ea8000c1e1900 */
[----:B------:R-:W2:Y:S02]  /*0160*/  LDG.E R2, desc[UR4][R2.64] ;  /* 0x0000000402027981 */ /* 0x000ea4000c1e1900 */
[----:B--2---:R-:W-:-:S05]  /*0170*/  FADD R9, R2, R9 ;  /* 0x0000000902097221 */ /* 0x004fca0000000000 */
[----:B------:R-:W-:Y:S01]  /*0180*/  STG.E desc[UR4][R4.64], R9 ;  /* 0x0000000904007986 */ /* 0x000fe2000c101904 */
[----:B------:R-:W-:Y:S05]  /*0190*/  EXIT ;  /* 0x000000000000794d */ /* 0x000fea0003800000 */
.L_x_6:
        /* <DEDUP_REMOVED lines=14> */
.L_x_65:


//--------------------- .text.condition_icm       --------------------------
	.section	.text.condition_icm,"ax",@progbits
	.align	128
        .global         condition_icm
        .type           condition_icm,@function
        .size           condition_icm,(.L_x_66 - condition_icm)
        .other          condition_icm,@"STO_CUDA_ENTRY STV_DEFAULT"
condition_icm:
.text.condition_icm:
        /* <DEDUP_REMOVED lines=8> */
[----:B------:R-:W0:Y:S02]  /*0080*/  LDC R4, c[0x0][0x39c] ;  /* 0x0000e700ff047b82 */ /* 0x000e240000000800 */
[----:B0-----:R-:W-:-:S13]  /*0090*/  ISETP.GE.AND P0, PT, R4, 0x1, PT ;  /* 0x000000010400780c */ /* 0x001fda0003f06270 */
[----:B------:R-:W-:Y:S05]  /*00a0*/  @!P0 EXIT ;  /* 0x000000000000894d */ /* 0x000fea0003800000 */
[----:B------:R-:W0:Y:S01]  /*00b0*/  LDCU.64 UR4, c[0x0][0x390] ;  /* 0x00007200ff0477ac */ /* 0x000e220008000a00 */
[----:B------:R-:W1:Y:S01]  /*00c0*/  LDCU.64 UR6, c[0x0][0x358] ;  /* 0x00006b00ff0677ac */ /* 0x000e620008000a00 */
[----:B0-----:R-:W-:-:S04]  /*00d0*/  IADD3 R6, P0, PT, R3, UR4, RZ ;  /* 0x0000000403067c10 */ /* 0x001fc8000ff1e0ff */
[----:B------:R-:W-:-:S06]  /*00e0*/  LEA.HI.X.SX32 R7, R3, UR5, 0x1, P0 ;  /* 0x0000000503077c11 */ /* 0x000fcc00080f0eff */
[----:B-1----:R-:W2:Y:S01]  /*00f0*/  LDG.E.U8 R7, desc[UR6][R6.64] ;  /* 0x0000000606077981 */ /* 0x002ea2000c1e1100 */
[C---:B------:R-:W-:Y:S01]  /*0100*/  ISETP.GE.U32.AND P1, PT, R4.reuse, 0x10, PT ;  /* 0x000000100400780c */ /* 0x040fe20003f26070 */
[----:B------:R-:W-:Y:S01]  /*0110*/  IMAD R0, R3, R4, RZ ;  /* 0x0000000403007224 */ /* 0x000fe200078e02ff */
[----:B------:R-:W-:Y:S01]  /*0120*/  LOP3.LUT R5, R4, 0xf, RZ, 0xc0, !PT ;  /* 0x0000000f04057812 */ /* 0x000fe200078ec0ff */
[----:B------:R-:W-:-:S03]  /*0130*/  HFMA2 R3, -RZ, RZ, 0, 0 ;  /* 0x00000000ff037431 */ /* 0x000fc600000001ff */
[----:B------:R-:W-:Y:S01]  /*0140*/  ISETP.NE.AND P0, PT, R5, RZ, PT ;  /* 0x000000ff0500720c */ /* 0x000fe20003f05270 */
[----:B--2---:R-:W-:-:S06]  /*0150*/  IMAD R2, R7, R4, RZ ;  /* 0x0000000407027224 */ /* 0x004fcc00078e02ff */
[----:B------:R-:W-:Y:S06]  /*0160*/  @!P1 BRA `(.L_x_7) ;  /* 0x0000000400549947 */ /* 0x000fec0003800000 */
[----:B------:R-:W0:Y:S01]  /*0170*/  LDC.64 R6, c[0x0][0x388] ;  /* 0x0000e200ff067b82 */ /* 0x000e220000000a00 */
[----:B------:R-:W1:Y:S01]  /*0180*/  LDCU.64 UR4, c[0x0][0x380] ;  /* 0x00007000ff0477ac */ /* 0x000e620008000a00 */
[----:B------:R-:W-:Y:S02]  /*0190*/  LOP3.LUT R3, R4, 0x7ffffff0, RZ, 0xc0, !PT ;  /* 0x7ffffff004037812 */ /* 0x000fe400078ec0ff */
[----:B------:R-:W-:-:S03]  /*01a0*/  MOV R10, R0 ;  /* 0x00000000000a7202 */ /* 0x000fc60000000f00 */
[----:B------:R-:W-:Y:S01]  /*01b0*/  IMAD.MOV R11, RZ, RZ, -R3 ;  /* 0x000000ffff0b7224 */ /* 0x000fe200078e0a03 */
[----:B-1----:R-:W-:-:S04]  /*01c0*/  UIADD3 UR4, UP0, UPT, UR4, 0x20, URZ ;  /* 0x0000002004047890 */ /* 0x002fc8000ff1e0ff */
[----:B------:R-:W-:Y:S01]  /*01d0*/  UIADD3.X UR5, UPT, UPT, URZ, UR5, URZ, UP0, !UPT ;  /* 0x00000005ff057290 */ /* 0x000fe200087fe4ff */
[----:B0-----:R-:W-:-:S03]  /*01e0*/  IMAD.WIDE.U32 R6, R2, 0x4, R6 ;  /* 0x0000000402067825 */ /* 0x001fc600078e0006 */
[----:B------:R-:W-:-:S04]  /*01f0*/  IADD3 R12, P1, PT, R6, 0x20, RZ ;  /* 0x00000020060c7810 */ /* 0x000fc80007f3e0ff */
[----:B------:R-:W-:-:S09]  /*0200*/  IADD3.X R13, PT, PT, RZ, R7, RZ, P1, !PT ;  /* 0x00000007ff0d7210 */ /* 0x000fd20000ffe4ff */
.L_x_8:
[----:B-1----:R-:W-:Y:S01]  /*0210*/  MOV R8, UR4 ;  /* 0x0000000400087c02 */ /* 0x002fe20008000f00 */
[----:B------:R-:W-:Y:S01]  /*0220*/  IMAD.MOV.U32 R7, RZ, RZ, R13 ;  /* 0x000000ffff077224 */ /* 0x000fe200078e000d */
[----:B------:R-:W-:Y:S02]  /*0230*/  MOV R9, UR5 ;  /* 0x0000000500097c02 */ /* 0x000fe40008000f00 */
[----:B------:R-:W-:Y:S01]  /*0240*/  MOV R6, R12 ;  /* 0x0000000c00067202 */ /* 0x000fe20000000f00 */
[----:B------:R-:W-:-:S04]  /*0250*/  IMAD.WIDE R8, R10, 0x4, R8 ;  /* 0x000000040a087825 */ /* 0x000fc800078e0208 */
[----:B------:R-:W2:Y:S04]  /*0260*/  LDG.E R12, desc[UR6][R6.64+-0x20] ;  /* 0xffffe006060c7981 */ /* 0x000ea8000c1e1900 */
[----:B------:R-:W2:Y:S04]  /*0270*/  LDG.E R13, desc[UR6][R8.64+-0x20] ;  /* 0xffffe006080d7981 */ /* 0x000ea8000c1e1900 */
[----:B------:R-:W3:Y:S04]  /*0280*/  LDG.E R15, desc[UR6][R8.64+-0x1c] ;  /* 0xffffe406080f7981 */ /* 0x000ee8000c1e1900 */
[----:B------:R-:W4:Y:S04]  /*0290*/  LDG.E R17, desc[UR6][R8.64+-0x18] ;  /* 0xffffe80608117981 */ /* 0x000f28000c1e1900 */
[----:B------:R-:W5:Y:S01]  /*02a0*/  LDG.E R19, desc[UR6][R8.64+-0x14] ;  /* 0xffffec0608137981 */ /* 0x000f62000c1e1900 */
[----:B--2---:R-:W-:-:S05]  /*02b0*/  FADD R13, R12, R13 ;  /* 0x0000000d0c0d7221 */ /* 0x004fca0000000000 */
[----:B------:R0:W-:Y:S04]  /*02c0*/  STG.E desc[UR6][R8.64+-0x20], R13 ;  /* 0xffffe00d08007986 */ /* 0x0001e8000c101906 */
[----:B------:R-:W3:Y:S04]  /*02d0*/  LDG.E R12, desc[UR6][R6.64+-0x1c] ;  /* 0xffffe406060c7981 */ /* 0x000ee8000c1e1900 */
[----:B0-----:R-:W2:Y:S01]  /*02e0*/  LDG.E R13, desc[UR6][R8.64+-0x10] ;  /* 0xfffff006080d7981 */ /* 0x001ea2000c1e1900 */
[----:B---3--:R-:W-:-:S05]  /*02f0*/  FADD R15, R12, R15 ;  /* 0x0000000f0c0f7221 */ /* 0x008fca0000000000 */
[----:B------:R0:W-:Y:S04]  /*0300*/  STG.E desc[UR6][R8.64+-0x1c], R15 ;  /* 0xffffe40f08007986 */ /* 0x0001e8000c101906 */
[----:B------:R-:W4:Y:S04]  /*0310*/  LDG.E R12, desc[UR6][R6.64+-0x18] ;  /* 0xffffe806060c7981 */ /* 0x000f28000c1e1900 */
[----:B0-----:R-:W3:Y:S01]  /*0320*/  LDG.E R15, desc[UR6][R8.64+-0xc] ;  /* 0xfffff406080f7981 */ /* 0x001ee2000c1e1900 */
[----:B----4-:R-:W-:-:S05]  /*0330*/  FADD R17, R12, R17 ;  /* 0x000000110c117221 */ /* 0x010fca0000000000 */
[----:B------:R0:W-:Y:S04]  /*0340*/  STG.E desc[UR6][R8.64+-0x18], R17 ;  /* 0xffffe81108007986 */ /* 0x0001e8000c101906 */
[----:B------:R-:W5:Y:S04]  /*0350*/  LDG.E R12, desc[UR6][R6.64+-0x14] ;  /* 0xffffec06060c7981 */ /* 0x000f68000c1e1900 */
[----:B0-----:R-:W4:Y:S01]  /*0360*/  LDG.E R17, desc[UR6][R8.64+-0x8] ;  /* 0xfffff80608117981 */ /* 0x001f22000c1e1900 */
[----:B-----5:R-:W-:-:S05]  /*0370*/  FADD R19, R12, R19 ;  /* 0x000000130c137221 */ /* 0x020fca0000000000 */
[----:B------:R0:W-:Y:S04]  /*0380*/  STG.E desc[UR6][R8.64+-0x14], R19 ;  /* 0xffffec1308007986 */ /* 0x0001e8000c101906 */
[----:B------:R-:W2:Y:S04]  /*0390*/  LDG.E R12, desc[UR6][R6.64+-0x10] ;  /* 0xfffff006060c7981 */ /* 0x000ea8000c1e1900 */
[----:B0-----:R-:W5:Y:S01]  /*03a0*/  LDG.E R19, desc[UR6][R8.64+-0x4] ;  /* 0xfffffc0608137981 */ /* 0x001f62000c1e1900 */
        /* <DEDUP_REMOVED lines=34> */
[----:B------:R-:W3:Y:S02]  /*05d0*/  LDG.E R12, desc[UR6][R6.64+0x14] ;  /* 0x00001406060c7981 */ /* 0x000ee4000c1e1900 */
[----:B---3--:R-:W-:-:S05]  /*05e0*/  FADD R15, R12, R15 ;  /* 0x0000000f0c0f7221 */ /* 0x008fca0000000000 */
[----:B------:R1:W-:Y:S04]  /*05f0*/  STG.E desc[UR6][R8.64+0x14], R15 ;  /* 0x0000140f08007986 */ /* 0x0003e8000c101906 */
[----:B------:R-:W4:Y:S01]  /*0600*/  LDG.E R12, desc[UR6][R6.64+0x18] ;  /* 0x00001806060c7981 */ /* 0x000f22000c1e1900 */
[----:B------:R-:W-:Y:S01]  /*0610*/  IADD3 R11, PT, PT, R11, 0x10, RZ ;  /* 0x000000100b0b7810 */ /* 0x000fe20007ffe0ff */
[----:B----4-:R-:W-:-:S05]  /*0620*/  FADD R17, R12, R17 ;  /* 0x000000110c117221 */ /* 0x010fca0000000000 */
[----:B------:R1:W-:Y:S04]  /*0630*/  STG.E desc[UR6][R8.64+0x18], R17 ;  /* 0x0000181108007986 */ /* 0x0003e8000c101906 */
[----:B------:R-:W5:Y:S01]  /*0640*/  LDG.E R12, desc[UR6][R6.64+0x1c] ;  /* 0x00001c06060c7981 */ /* 0x000f62000c1e1900 */
[----:B------:R-:W-:Y:S02]  /*0650*/  ISETP.NE.AND P1, PT, R11, RZ, PT ;  /* 0x000000ff0b00720c */ /* 0x000fe40003f25270 */
[----:B------:R-:W-:Y:S01]  /*0660*/  IADD3 R10, PT, PT, R10, 0x10, RZ ;  /* 0x000000100a0a7810 */ /* 0x000fe20007ffe0ff */
[----:B-----5:R-:W-:Y:S01]  /*0670*/  FADD R19, R12, R19 ;  /* 0x000000130c137221 */ /* 0x020fe20000000000 */
[----:B------:R-:W-:-:S04]  /*0680*/  IADD3 R12, P2, PT, R6, 0x40, RZ ;  /* 0x00000040060c7810 */ /* 0x000fc80007f5e0ff */
[----:B------:R1:W-:Y:S01]  /*0690*/  STG.E desc[UR6][R8.64+0x1c], R19 ;  /* 0x00001c1308007986 */ /* 0x0003e2000c101906 */
[----:B0-----:R-:W-:-:S04]  /*06a0*/  IADD3.X R13, PT, PT, RZ, R7, RZ, P2, !PT ;  /* 0x00000007ff0d7210 */ /* 0x001fc800017fe4ff */
[----:B------:R-:W-:Y:S05]  /*06b0*/  @P1 BRA `(.L_x_8) ;  /* 0xfffffff800d41947 */ /* 0x000fea000383ffff */
.L_x_7:
[----:B------:R-:W-:Y:S05]  /*06c0*/  @!P0 EXIT ;  /* 0x000000000000894d */ /* 0x000fea0003800000 */
[----:B------:R-:W-:Y:S02]  /*06d0*/  ISETP.GE.U32.AND P1, PT, R5, 0x8, PT ;  /* 0x000000080500780c */ /* 0x000fe40003f26070 */
[----:B------:R-:W-:-:S04]  /*06e0*/  LOP3.LUT R14, R4, 0x7, RZ, 0xc0, !PT ;  /* 0x00000007040e7812 */ /* 0x000fc800078ec0ff */
[----:B------:R-:W-:-:S07]  /*06f0*/  ISETP.NE.AND P0, PT, R14, RZ, PT ;  /* 0x000000ff0e00720c */ /* 0x000fce0003f05270 */
[----:B------:R-:W-:Y:S06]  /*0700*/  @!P1 BRA `(.L_x_9) ;  /* 0x0000000000b09947 */ /* 0x000fec0003800000 */
[----:B------:R-:W0:Y:S01]  /*0710*/  LDC.64 R10, c[0x0][0x388] ;  /* 0x0000e200ff0a7b82 */ /* 0x000e220000000a00 */
[----:B------:R-:W-:Y:S01]  /*0720*/  IMAD.IADD R5, R2, 0x1, R3 ;  /* 0x0000000102057824 */ /* 0x000fe200078e0203 */
[----:B-1----:R-:W-:Y:S01]  /*0730*/  IADD3 R9, PT, PT, R0, R3, RZ ;  /* 0x0000000300097210 */ /* 0x002fe20007ffe0ff */
[----:B------:R-:W1:Y:S05]  /*0740*/  LDCU.64 UR4, c[0x0][0x388] ;  /* 0x00007100ff0477ac */ /* 0x000e6a0008000a00 */
[----:B------:R-:W2:Y:S01]  /*0750*/  LDC.64 R6, c[0x0][0x380] ;  /* 0x0000e000ff067b82 */ /* 0x000ea20000000a00 */
[----:B0-----:R-:W-:-:S06]  /*0760*/  IMAD.WIDE.U32 R10, R5, 0x4, R10 ;  /* 0x00000004050a7825 */ /* 0x001fcc00078e000a */
[----:B------:R-:W3:Y:S01]  /*0770*/  LDG.E R10, desc[UR6][R10.64] ;  /* 0x000000060a0a7981 */ /* 0x000ee2000c1e1900 */
[----:B--2---:R-:W-:-:S05]  /*0780*/  IMAD.WIDE R6, R9, 0x4, R6 ;  /* 0x0000000409067825 */ /* 0x004fca00078e0206 */
[----:B------:R-:W3:Y:S01]  /*0790*/  LDG.E R5, desc[UR6][R6.64] ;  /* 0x0000000606057981 */ /* 0x000ee2000c1e1900 */
[----:B------:R-:W-:-:S03]  /*07a0*/  IADD3 R9, P1, PT, R2, R3, RZ ;  /* 0x0000000302097210 */ /* 0x000fc60007f3e0ff */
[----:B------:R-:W2:Y:S01]  /*07b0*/  LDG.E R13, desc[UR6][R6.64+0x4] ;  /* 0x00000406060d7981 */ /* 0x000ea2000c1e1900 */
[----:B------:R-:W-:Y:S02]  /*07c0*/  IADD3.X R12, PT, PT, RZ, RZ, RZ, P1, !PT ;  /* 0x000000ffff0c7210 */ /* 0x000fe40000ffe4ff */
[C---:B-1----:R-:W-:Y:S01]  /*07d0*/  LEA R8, P1, R9.reuse, UR4, 0x2 ;  /* 0x0000000409087c11 */ /* 0x042fe2000f8210ff */
[----:B------:R-:W4:Y:S03]  /*07e0*/  LDG.E R11, desc[UR6][R6.64+0x8] ;  /* 0x00000806060b7981 */ /* 0x000f26000c1e1900 */
[----:B------:R-:W-:Y:S01]  /*07f0*/  LEA.HI.X R9, R9, UR5, R12, 0x2, P1 ;  /* 0x0000000509097c11 */ /* 0x000fe200088f140c */
[----:B------:R-:W5:Y:S01]  /*0800*/  LDG.E R15, desc[UR6][R6.64+0xc] ;  /* 0x00000c06060f7981 */ /* 0x000f62000c1e1900 */
[----:B---3--:R-:W-:-:S05]  /*0810*/  FADD R5, R10, R5 ;  /* 0x000000050a057221 */ /* 0x008fca0000000000 */
[----:B------:R-:W-:Y:S04]  /*0820*/  STG.E desc[UR6][R6.64], R5 ;  /* 0x0000000506007986 */ /* 0x000fe8000c101906 */
[----:B------:R-:W2:Y:S02]  /*0830*/  LDG.E R12, desc[UR6][R8.64+0x4] ;  /* 0x00000406080c7981 */ /* 0x000ea4000c1e1900 */
[----:B--2---:R-:W-:-:S05]  /*0840*/  FADD R13, R12, R13 ;  /* 0x0000000d0c0d7221 */ /* 0x004fca0000000000 */
[----:B------:R0:W-:Y:S04]  /*0850*/  STG.E desc[UR6][R6.64+0x4], R13 ;  /* 0x0000040d06007986 */ /* 0x0001e8000c101906 */
[----:B------:R-:W4:Y:S04]  /*0860*/  LDG.E R10, desc[UR6][R8.64+0x8] ;  /* 0x00000806080a7981 */ /* 0x000f28000c1e1900 */
[----:B0-----:R-:W2:Y:S01]  /*0870*/  LDG.E R13, desc[UR6][R6.64+0x14] ;  /* 0x00001406060d7981 */ /* 0x001ea2000c1e1900 */
[----:B----4-:R-:W-:-:S05]  /*0880*/  FADD R11, R10, R11 ;  /* 0x0000000b0a0b7221 */ /* 0x010fca0000000000 */
[----:B------:R0:W-:Y:S04]  /*0890*/  STG.E desc[UR6][R6.64+0x8], R11 ;  /* 0x0000080b06007986 */ /* 0x0001e8000c101906 */
[----:B------:R-:W5:Y:S04]  /*08a0*/  LDG.E R10, desc[UR6][R8.64+0xc] ;  /* 0x00000c06080a7981 */ /* 0x000f68000c1e1900 */
[----:B0-----:R-:W3:Y:S01]  /*08b0*/  LDG.E R11, desc[UR6][R6.64+0x18] ;  /* 0x00001806060b7981 */ /* 0x001ee2000c1e1900 */
[----:B-----5:R-:W-:-:S03]  /*08c0*/  FADD R15, R10, R15 ;  /* 0x0000000f0a0f7221 */ /* 0x020fc60000000000 */
[----:B------:R-:W4:Y:S04]  /*08d0*/  LDG.E R10, desc[UR6][R6.64+0x10] ;  /* 0x00001006060a7981 */ /* 0x000f28000c1e1900 */
[----:B------:R0:W-:Y:S04]  /*08e0*/  STG.E desc[UR6][R6.64+0xc], R15 ;  /* 0x00000c0f06007986 */ /* 0x0001e8000c101906 */
[----:B------:R-:W4:Y:S04]  /*08f0*/  LDG.E R5, desc[UR6][R8.64+0x10] ;  /* 0x0000100608057981 */ /* 0x000f28000c1e1900 */
[----:B0-----:R-:W5:Y:S01]  /*0900*/  LDG.E R15, desc[UR6][R6.64+0x1c] ;  /* 0x00001c06060f7981 */ /* 0x001f62000c1e1900 */
[----:B----4-:R-:W-:-:S05]  /*0910*/  FADD R5, R5, R10 ;  /* 0x0000000a05057221 */ /* 0x010fca0000000000 */
[----:B------:R0:W-:Y:S04]  /*0920*/  STG.E desc[UR6][R6.64+0x10], R5 ;  /* 0x0000100506007986 */ /* 0x0001e8000c101906 */
[----:B------:R-:W2:Y:S02]  /*0930*/  LDG.E R10, desc[UR6][R8.64+0x14] ;  /* 0x00001406080a7981 */ /* 0x000ea4000c1e1900 */
[----:B--2---:R-:W-:-:S05]  /*0940*/  FADD R13, R10, R13 ;  /* 0x0000000d0a0d7221 */ /* 0x004fca0000000000 */
[----:B------:R0:W-:Y:S04]  /*0950*/  STG.E desc[UR6][R6.64+0x14], R13 ;  /* 0x0000140d06007986 */ /* 0x0001e8000c101906 */
[----:B------:R-:W3:Y:S02]  /*0960*/  LDG.E R10, desc[UR6][R8.64+0x18] ;  /* 0x00001806080a7981 */ /* 0x000ee4000c1e1900 */
[----:B---3--:R-:W-:-:S05]  /*0970*/  FADD R11, R10, R11 ;  /* 0x0000000b0a0b7221 */ /* 0x008fca0000000000 */
[----:B------:R0:W-:Y:S04]  /*0980*/  STG.E desc[UR6][R6.64+0x18], R11 ;  /* 0x0000180b06007986 */ /* 0x0001e8000c101906 */
[----:B------:R-:W5:Y:S01]  /*0990*/  LDG.E R10, desc[UR6][R8.64+0x1c] ;  /* 0x00001c06080a7981 */ /* 0x000f62000c1e1900 */
[----:B------:R-:W-:Y:S01]  /*09a0*/  IADD3 R3, PT, PT, R3, 0x8, RZ ;  /* 0x0000000803037810 */ /* 0x000fe20007ffe0ff */
[----:B-----5:R-:W-:-:S05]  /*09b0*/  FADD R15, R10, R15 ;  /* 0x0000000f0a0f7221 */ /* 0x020fca0000000000 */
[----:B------:R0:W-:Y:S02]  /*09c0*/  STG.E desc[UR6][R6.64+0x1c], R15 ;  /* 0x00001c0f06007986 */ /* 0x0001e4000c101906 */
.L_x_9:
[----:B------:R-:W-:Y:S05]  /*09d0*/  @!P0 EXIT ;  /* 0x000000000000894d */ /* 0x000fea0003800000 */
[----:B------:R-:W-:Y:S02]  /*09e0*/  ISETP.GE.U32.AND P1, PT, R14, 0x4, PT ;  /* 0x000000040e00780c */ /* 0x000fe40003f26070 */
[----:B0-----:R-:W-:-:S04]  /*09f0*/  LOP3.LUT R6, R4, 0x3, RZ, 0xc0, !PT ;  /* 0x0000000304067812 */ /* 0x001fc800078ec0ff */
[----:B------:R-:W-:-:S07]  /*0a00*/  ISETP.NE.AND P0, PT, R6, RZ, PT ;  /* 0x000000ff0600720c */ /* 0x000fce0003f05270 */
[----:B------:R-:W-:Y:S06]  /*0a10*/  @!P1 BRA `(.L_x_10) ;  /* 0x0000000000709947 */ /* 0x000fec0003800000 */
[----:B------:R-:W0:Y:S01]  /*0a20*/  LDC.64 R4, c[0x0][0x388] ;  /* 0x0000e200ff047b82 */ /* 0x000e220000000a00 */
[----:B------:R-:W-:Y:S01]  /*0a30*/  IMAD.IADD R11, R2, 0x1, R3 ;  /* 0x00000001020b7824 */ /* 0x000fe200078e0203 */
[----:B------:R-:W-:Y:S01]  /*0a40*/  IADD3 R7, PT, PT, R0, R3, RZ ;  /* 0x0000000300077210 */ /* 0x000fe20007ffe0ff */
[----:B------:R-:W2:Y:S05]  /*0a50*/  LDCU.64 UR4, c[0x0][0x388] ;  /* 0x00007100ff0477ac */ /* 0x000eaa0008000a00 */
[----:B-1----:R-:W1:Y:S01]  /*0a60*/  LDC.64 R8, c[0x0][0x380] ;  /* 0x0000e000ff087b82 */ /* 0x002e620000000a00 */
[----:B0-----:R-:W-:-:S06]  /*0a70*/  IMAD.WIDE.U32 R10, R11, 0x4, R4 ;  /* 0x000000040b0a7825 */ /* 0x001fcc00078e0004 */
[----:B------:R-:W3:Y:S01]  /*0a80*/  LDG.E R10, desc[UR6][R10.64] ;  /* 0x000000060a0a7981 */ /* 0x000ee2000c1e1900 */
[----:B-1----:R-:W-:-:S05]  /*0a90*/  IMAD.WIDE R4, R7, 0x4, R8 ;  /* 0x0000000407047825 */ /* 0x002fca00078e0208 */
[----:B------:R-:W3:Y:S01]  /*0aa0*/  LDG.E R7, desc[UR6][R4.64] ;  /* 0x0000000604077981 */ /* 0x000ee2000c1e1900 */
[----:B------:R-:W-:-:S03]  /*0ab0*/  IADD3 R9, P1, PT, R2, R3, RZ ;  /* 0x0000000302097210 */ /* 0x000fc60007f3e0ff */
[----:B------:R-:W4:Y:S01]  /*0ac0*/  LDG.E R13, desc[UR6][R4.64+0x4] ;  /* 0x00000406040d7981 */ /* 0x000f22000c1e1900 */
[----:B------:R-:W-:Y:S02]  /*0ad0*/  IADD3.X R12, PT, PT, RZ, RZ, RZ, P1, !PT ;  /* 0x000000ffff0c7210 */ /* 0x000fe40000ffe4ff */
[C---:B--2---:R-:W-:Y:S01]  /*0ae0*/  LEA R8, P1, R9.reuse, UR4, 0x2 ;  /* 0x0000000409087c11 */ /* 0x044fe2000f8210ff */
[----:B------:R-:W2:Y:S03]  /*0af0*/  LDG.E R11, desc[UR6][R4.64+0x8] ;  /* 0x00000806040b7981 */ /* 0x000ea6000c1e1900 */
[----:B------:R-:W-:Y:S01]  /*0b00*/  LEA.HI.X R9, R9, UR5, R12, 0x2, P1 ;  /* 0x0000000509097c11 */ /* 0x000fe200088f140c */
[----:B------:R-:W5:Y:S01]  /*0b10*/  LDG.E R15, desc[UR6][R4.64+0xc] ;  /* 0x00000c06040f7981 */ /* 0x000f62000c1e1900 */
[----:B---3--:R-:W-:-:S05]  /*0b20*/  FADD R7, R10, R7 ;  /* 0x000000070a077221 */ /* 0x008fca0000000000 */
[----:B------:R0:W-:Y:S04]  /*0b30*/  STG.E desc[UR6][R4.64], R7 ;  /* 0x0000000704007986 */ /* 0x0001e8000c101906 */
[----:B------:R-:W4:Y:S02]  /*0b40*/  LDG.E R12, desc[UR6][R8.64+0x4] ;  /* 0x00000406080c7981 */ /* 0x000f24000c1e1900 */
[----:B----4-:R-:W-:-:S05]  /*0b50*/  FADD R13, R12, R13 ;  /* 0x0000000d0c0d7221 */ /* 0x010fca0000000000 */
[----:B------:R0:W-:Y:S04]  /*0b60*/  STG.E desc[UR6][R4.64+0x4], R13 ;  /* 0x0000040d04007986 */ /* 0x0001e8000c101906 */
[----:B------:R-:W2:Y:S02]  /*0b70*/  LDG.E R10, desc[UR6][R8.64+0x8] ;  /* 0x00000806080a7981 */ /* 0x000ea4000c1e1900 */
[----:B--2---:R-:W-:-:S05]  /*0b80*/  FADD R11, R10, R11 ;  /* 0x0000000b0a0b7221 */ /* 0x004fca0000000000 */
[----:B------:R0:W-:Y:S04]  /*0b90*/  STG.E desc[UR6][R4.64+0x8], R11 ;  /* 0x0000080b04007986 */ /* 0x0001e8000c101906 */
[----:B------:R-:W5:Y:S01]  /*0ba0*/  LDG.E R10, desc[UR6][R8.64+0xc] ;  /* 0x00000c06080a7981 */ /* 0x000f62000c1e1900 */
[----:B------:R-:W-:Y:S01]  /*0bb0*/  IADD3 R3, PT, PT, R3, 0x4, RZ ;  /* 0x0000000403037810 */ /* 0x000fe20007ffe0ff */
[----:B-----5:R-:W-:-:S05]  /*0bc0*/  FADD R15, R10, R15 ;  /* 0x0000000f0a0f7221 */ /* 0x020fca0000000000 */
[----:B------:R0:W-:Y:S02]  /*0bd0*/  STG.E desc[UR6][R4.64+0xc], R15 ;  /* 0x00000c0f04007986 */ /* 0x0001e4000c101906 */
.L_x_10:
[----:B------:R-:W-:Y:S05]  /*0be0*/  @!P0 EXIT ;  /* 0x000000000000894d */ /* 0x000fea0003800000 */
[----:B-1----:R-:W1:Y:S01]  /*0bf0*/  LDC.64 R8, c[0x0][0x388] ;  /* 0x0000e200ff087b82 */ /* 0x002e620000000a00 */
[----:B0-----:R-:W-:Y:S01]  /*0c00*/  IMAD.IADD R7, R2, 0x1, R3 ;  /* 0x0000000102077824 */ /* 0x001fe200078e0203 */
[----:B------:R-:W-:Y:S02]  /*0c10*/  IADD3 R11, PT, PT, R0, R3, RZ ;  /* 0x00000003000b7210 */ /* 0x000fe40007ffe0ff */
[----:B------:R-:W-:-:S04]  /*0c20*/  IADD3 R0, PT, PT, -R6, RZ, RZ ;  /* 0x000000ff06007210 */ /* 0x000fc80007ffe1ff */
[----:B------:R-:W0:Y:S01]  /*0c30*/  LDC.64 R4, c[0x0][0x380] ;  /* 0x0000e000ff047b82 */ /* 0x000e220000000a00 */
[----:B-1----:R-:W-:-:S05]  /*0c40*/  IMAD.WIDE.U32 R8, R7, 0x4, R8 ;  /* 0x0000000407087825 */ /* 0x002fca00078e0008 */
[----:B------:R-:W-:-:S07]  /*0c50*/  MOV R7, R9 ;  /* 0x0000000900077202 */ /* 0x000fce0000000f00 */
.L_x_11:
[----:B------:R-:W-:Y:S02]  /*0c60*/  IMAD.MOV.U32 R6, RZ, RZ, R8 ;  /* 0x000000ffff067224 */ /* 0x000fe400078e0008 */
[----:B01----:R-:W-:-:S04]  /*0c70*/  IMAD.WIDE R2, R11, 0x4, R4 ;  /* 0x000000040b027825 */ /* 0x003fc800078e0204 */
[----:B------:R0:W2:Y:S04]  /*0c80*/  LDG.E R6, desc[UR6][R6.64] ;  /* 0x0000000606067981 */ /* 0x0000a8000c1e1900 */
[----:B------:R-:W2:Y:S01]  /*0c90*/  LDG.E R9, desc[UR6][R2.64] ;  /* 0x0000000602097981 */ /* 0x000ea2000c1e1900 */
[----:B------:R-:W-:Y:S02]  /*0ca0*/  IADD3 R0, PT, PT, R0, 0x1, RZ ;  /* 0x0000000100007810 */ /* 0x000fe40007ffe0ff */
[----:B------:R-:W-:Y:S02]  /*0cb0*/  IADD3 R8, P1, PT, R8, 0x4, RZ ;  /* 0x0000000408087810 */ /* 0x000fe40007f3e0ff */
[----:B------:R-:W-:Y:S02]  /*0cc0*/  ISETP.NE.AND P0, PT, R0, RZ, PT ;  /* 0x000000ff0000720c */ /* 0x000fe40003f05270 */
[----:B------:R-:W-:-:S02]  /*0cd0*/  IADD3 R11, PT, PT, R11, 0x1, RZ ;  /* 0x000000010b0b7810 */ /* 0x000fc40007ffe0ff */
[----:B0-----:R-:W-:Y:S01]  /*0ce0*/  IADD3.X R7, PT, PT, RZ, R7, RZ, P1, !PT ;  /* 0x00000007ff077210 */ /* 0x001fe20000ffe4ff */
[----:B--2---:R-:W-:-:S05]  /*0cf0*/  FADD R9, R6, R9 ;  /* 0x0000000906097221 */ /* 0x004fca0000000000 */
[----:B------:R1:W-:Y:S03]  /*0d00*/  STG.E desc[UR6][R2.64], R9 ;  /* 0x0000000902007986 */ /* 0x0003e6000c101906 */
[----:B------:R-:W-:Y:S05]  /*0d10*/  @P0 BRA `(.L_x_11) ;  /* 0xfffffffc00d00947 */ /* 0x000fea000383ffff */
[----:B------:R-:W-:Y:S05]  /*0d20*/  EXIT ;  /* 0x000000000000794d */ /* 0x000fea0003800000 */
.L_x_12:
        /* <DEDUP_REMOVED lines=13> */
.L_x_66:


//--------------------- .text.vec_add             --------------------------
	.section	.text.vec_add,"ax",@progbits
	.align	128
        .global         vec_add
        .type           vec_add,@function
        .size           vec_add,(.L_x_67 - vec_add)
        .other          vec_add,@"STO_CUDA_ENTRY STV_DEFAULT"
vec_add:
.text.vec_add:
        /* <DEDUP_REMOVED lines=8> */
[----:B------:R-:W0:Y:S01]  /*0080*/  S2R R9, SR_TID.Y ;  /* 0x0000000000097919 */ /* 0x000e220000002200 */
[----:B------:R-:W1:Y:S01]  /*0090*/  LDC.64 R2, c[0x0][0x388] ;  /* 0x0000e200ff027b82 */ /* 0x000e620000000a00 */
[----:B------:R-:W0:Y:S01]  /*00a0*/  LDCU UR6, c[0x0][0x394] ;  /* 0x00007280ff0677ac */ /* 0x000e220008000800 */
[----:B------:R-:W2:Y:S06]  /*00b0*/  LDCU.64 UR4, c[0x0][0x358] ;  /* 0x00006b00ff0477ac */ /* 0x000eac0008000a00 */
[----:B------:R-:W3:Y:S01]  /*00c0*/  LDC.64 R4, c[0x0][0x380] ;  /* 0x0000e000ff047b82 */ /* 0x000ee20000000a00 */
[----:B0-----:R-:W-:-:S02]  /*00d0*/  IMAD R7, R0, UR6, R9 ;  /* 0x0000000600077c24 */ /* 0x001fc4000f8e0209 */
[----:B-1----:R-:W-:-:S04]  /*00e0*/  IMAD.WIDE.U32 R2, R9, 0x4, R2 ;  /* 0x0000000409027825 */ /* 0x002fc800078e0002 */
[----:B---3--:R-:W-:Y:S02]  /*00f0*/  IMAD.WIDE R4, R7, 0x4, R4 ;  /* 0x0000000407047825 */ /* 0x008fe400078e0204 */
[----:B--2---:R-:W2:Y:S04]  /*0100*/  LDG.E R2, desc[UR4][R2.64] ;  /* 0x0000000402027981 */ /* 0x004ea8000c1e1900 */
[----:B------:R-:W2:Y:S02]  /*0110*/  LDG.E R7, desc[UR4][R4.64] ;  /* 0x0000000404077981 */ /* 0x000ea4000c1e1900 */
[----:B--2---:R-:W-:-:S05]  /*0120*/  FADD R7, R2, R7 ;  /* 0x0000000702077221 */ /* 0x004fca0000000000 */
[----:B------:R-:W-:Y:S01]  /*0130*/  STG.E desc[UR4][R4.64], R7 ;  /* 0x0000000704007986 */ /* 0x000fe2000c101904 */
[----:B------:R-:W-:Y:S05]  /*0140*/  EXIT ;  /* 0x000000000000794d */ /* 0x000fea0003800000 */
.L_x_13:
        /* <DEDUP_REMOVED lines=11> */
.L_x_67:


//--------------------- .text.veccost2            --------------------------
	.section	.text.veccost2,"ax",@progbits
	.align	128
        .global         veccost2
        .type           veccost2,@function
        .size           veccost2,(.L_x_68 - veccost2)
        .other          veccost2,@"STO_CUDA_ENTRY STV_DEFAULT"
veccost2:
.text.veccost2:
[----:B------:R-:W-:Y:S01]  /*0000*/  LDC R1, c[0x0][0x37c] ;  /* 0x0000df00ff017b82 */ /* 0x000fe20000000800 */
[----:B------:R-:W0:Y:S07]  /*0010*/  S2R R0, SR_TID.X ;  /* 0x0000000000007919 */ /* 0x000e2e0000002100 */
[----:B------:R-:W0:Y:S08]  /*0020*/  S2UR UR4, SR_CTAID.X ;  /* 0x00000000000479c3 */ /* 0x000e300000002500 */
[----:B------:R-:W0:Y:S08]  /*0030*/  LDC R3, c[0x0][0x360] ;  /* 0x0000d800ff037b82 */ /* 0x000e300000000800 */
[----:B------:R-:W1:Y:S01]  /*0040*/  LDC R17, c[0x0][0x3a8] ;  /* 0x0000ea00ff117b82 */ /* 0x000e620000000800 */
[----:B0-----:R-:W-:-:S05]  /*0050*/  IMAD R0, R3, UR4, R0 ;  /* 0x0000000403007c24 */ /* 0x001fca000f8e0200 */
[----:B-1----:R-:W-:-:S13]  /*0060*/  ISETP.GE.AND P0, PT, R0, R17, PT ;  /* 0x000000110000720c */ /* 0x002fda0003f06270 */
[----:B------:R-:W-:Y:S05]  /*0070*/  @P0 EXIT ;  /* 0x000000000000094d */ /* 0x000fea0003800000 */
[----:B------:R-:W0:Y:S01]  /*0080*/  S2R R19, SR_TID.Y ;  /* 0x0000000000137919 */ /* 0x000e220000002200 */
[----:B------:R-:W1:Y:S01]  /*0090*/  LDC.64 R2, c[0x0][0x380] ;  /* 0x0000e000ff027b82 */ /* 0x000e620000000a00 */
[----:B------:R-:W0:Y:S01]  /*00a0*/  LDCU UR12, c[0x0][0x3a0] ;  /* 0x00007400ff0c77ac */ /* 0x000e220008000800 */
[----:B------:R-:W2:Y:S01]  /*00b0*/  LDCU.64 UR10, c[0x0][0x358] ;  /* 0x00006b00ff0a77ac */ /* 0x000ea20008000a00 */
[----:B0-----:R-:W-:-:S04]  /*00c0*/  IMAD R5, R0, UR12, R19 ;  /* 0x0000000c00057c24 */ /* 0x001fc8000f8e0213 */
[----:B-1----:R-:W-:-:S06]  /*00d0*/  IMAD.WIDE R2, R5, 0x4, R2 ;  /* 0x0000000405027825 */ /* 0x002fcc00078e0202 */
[----:B--2---:R-:W2:Y:S01]  /*00e0*/  LDG.E R3, desc[UR10][R2.64] ;  /* 0x0000000a02037981 */ /* 0x004ea2000c1e1900 */
[----:B------:R-:W0:Y:S01]  /*00f0*/  S2UR UR5, SR_CgaCtaId ;  /* 0x00000000000579c3 */ /* 0x000e220000008800 */
[----:B------:R-:W-:Y:S02]  /*0100*/  UMOV UR4, 0x400 ;  /* 0x0000040000047882 */ /* 0x000fe40000000000 */
[----:B0-----:R-:W-:Y:S02]  /*0110*/  ULEA UR5, UR5, UR4, 0x18 ;  /* 0x0000000405057291 */ /* 0x001fe4000f8ec0ff */
[----:B------:R-:W0:Y:S04]  /*0120*/  LDCU UR4, c[0x0][0x3a4] ;  /* 0x00007480ff0477ac */ /* 0x000e280008000800 */
[----:B------:R-:W-:Y:S01]  /*0130*/  LEA R16, R19, UR5, 0x2 ;  /* 0x0000000513107c11 */ /* 0x000fe2000f8e10ff */
[----:B0-----:R-:W-:-:S04]  /*0140*/  UISETP.GE.AND UP0, UPT, UR4, 0x1, UPT ;  /* 0x000000010400788c */ /* 0x001fc8000bf06270 */
[----:B--2---:R0:W-:Y:S01]  /*0150*/  STS [R16], R3 ;  /* 0x0000000310007388 */ /* 0x0041e20000000800 */
[----:B------:R-:W-:Y:S06]  /*0160*/  BAR.SYNC.DEFER_BLOCKING 0x0 ;  /* 0x0000000000007b1d */ /* 0x000fec0000010000 */
[----:B------:R0:W1:Y:S01]  /*0170*/  LDS R22, [R16] ;  /* 0x0000000010167984 */ /* 0x0000620000000800 */
[----:B------:R-:W-:Y:S05]  /*0180*/  BRA.U !UP0, `(.L_x_14) ;  /* 0x0000000908947547 */ /* 0x000fea000b800000 */
[----:B------:R-:W-:Y:S01]  /*0190*/  UISETP.GE.U32.AND UP1, UPT, UR4, 0x8, UPT ;  /* 0x000000080400788c */ /* 0x000fe2000bf26070 */
[----:B------:R-:W-:Y:S01]  /*01a0*/  HFMA2 R20, -RZ, RZ, 0, 0 ;  /* 0x00000000ff147431 */ /* 0x000fe200000001ff */
[----:B------:R-:W-:-:S04]  /*01b0*/  ULOP3.LUT UR6, UR4, 0x7, URZ, 0xc0, !UPT ;  /* 0x0000000704067892 */ /* 0x000fc8000f8ec0ff */
[----:B------:R-:W-:-:S03]  /*01c0*/  UISETP.NE.AND UP0, UPT, UR6, URZ, UPT ;  /* 0x000000ff0600728c */ /* 0x000fc6000bf05270 */
[----:B------:R-:W-:Y:S08]  /*01d0*/  BRA.U !UP1, `(.L_x_15) ;  /* 0x0000000509347547 */ /* 0x000ff0000b800000 */
[----:B0-----:R-:W0:Y:S01]  /*01e0*/  LDC.64 R2, c[0x0][0x388] ;  /* 0x0000e200ff027b82 */ /* 0x001e220000000a00 */
[----:B------:R-:W-:Y:S01]  /*01f0*/  ULOP3.LUT UR7, UR4, 0x7ffffff8, URZ, 0xc0, !UPT ;  /* 0x7ffffff804077892 */ /* 0x000fe2000f8ec0ff */
[----:B------:R-:W-:Y:S01]  /*0200*/  SHF.R.S32.HI R21, RZ, 0x1f, R17 ;  /* 0x0000001fff157819 */ /* 0x000fe20000011411 */
[----:B------:R-:W2:Y:S01]  /*0210*/  LDCU.64 UR14, c[0x0][0x390] ;  /* 0x00007200ff0e77ac */ /* 0x000ea20008000a00 */
[----:B------:R-:W-:Y:S02]  /*0220*/  MOV R18, 0x700 ;  /* 0x0000070000127802 */ /* 0x000fe40000000f00 */
[----:B------:R-:W-:Y:S01]  /*0230*/  MOV R24, R0 ;  /* 0x0000000000187202 */ /* 0x000fe20000000f00 */
[----:B------:R-:W-:Y:S02]  /*0240*/  UIADD3 UR8, UPT, UPT, -UR7, URZ, URZ ;  /* 0x000000ff07087290 */ /* 0x000fe4000fffe1ff */
[----:B------:R-:W-:-:S10]  /*0250*/  MOV R20, UR7 ;  /* 0x0000000700147c02 */ /* 0x000fd40008000f00 */
.L_x_16:
[----:B--2---:R-:W-:-:S04]  /*0260*/  IADD3 R26, P0, PT, R24, UR14, RZ ;  /* 0x0000000e181a7c10 */ /* 0x004fc8000ff1e0ff */
[----:B------:R-:W-:Y:S02]  /*0270*/  LEA.HI.X.SX32 R27, R24, UR15, 0x1, P0 ;  /* 0x0000000f181b7c11 */ /* 0x000fe400080f0eff */
[----:B------:R-:W-:-:S03]  /*0280*/  IADD3 R14, P0, PT, R26, R17, RZ ;  /* 0x000000111a0e7210 */ /* 0x000fc60007f1e0ff */
[----:B------:R2:W3:Y:S01]  /*0290*/  LDG.E.U8 R23, desc[UR10][R26.64] ;  /* 0x0000000a1a177981 */ /* 0x0004e2000c1e1100 */
[----:B------:R-:W-:Y:S02]  /*02a0*/  IADD3.X R15, PT, PT, R21, R27, RZ, P0, !PT ;  /* 0x0000001b150f7210 */ /* 0x000fe400007fe4ff */
[----:B------:R-:W-:-:S03]  /*02b0*/  IADD3 R12, P0, PT, R14, R17, RZ ;  /* 0x000000110e0c7210 */ /* 0x000fc60007f1e0ff */
[----:B------:R-:W4:Y:S01]  /*02c0*/  LDG.E.U8 R14, desc[UR10][R14.64] ;  /* 0x0000000a0e0e7981 */ /* 0x000f22000c1e1100 */
[----:B------:R-:W-:Y:S02]  /*02d0*/  IADD3.X R13, PT, PT, R21, R15, RZ, P0, !PT ;  /* 0x0000000f150d7210 */ /* 0x000fe400007fe4ff */
[----:B------:R-:W-:-:S04]  /*02e0*/  IADD3 R4, P0, PT, R12, R17, RZ ;  /* 0x000000110c047210 */ /* 0x000fc80007f1e0ff */
[C---:B------:R-:W-:Y:S02]  /*02f0*/  IADD3.X R5, PT, PT, R21.reuse, R13, RZ, P0, !PT ;  /* 0x0000000d15057210 */ /* 0x040fe400007fe4ff */
[----:B------:R-:W-:Y:S01]  /*0300*/  IADD3 R6, P0, PT, R4, R17, RZ ;  /* 0x0000001104067210 */ /* 0x000fe20007f1e0ff */
[----:B------:R3:W5:Y:S03]  /*0310*/  LDG.E.U8 R13, desc[UR10][R12.64] ;  /* 0x0000000a0c0d7981 */ /* 0x000766000c1e1100 */
[----:B------:R-:W-:Y:S01]  /*0320*/  IADD3.X R7, PT, PT, R21, R5, RZ, P0, !PT ;  /* 0x0000000515077210 */ /* 0x000fe200007fe4ff */
[----:B------:R1:W5:Y:S01]  /*0330*/  LDG.E.U8 R29, desc[UR10][R4.64] ;  /* 0x0000000a041d7981 */ /* 0x000362000c1e1100 */
[----:B------:R-:W-:-:S03]  /*0340*/  IADD3 R10, P0, PT, R6, R17, RZ ;  /* 0x00000011060a7210 */ /* 0x000fc60007f1e0ff */
[----:B------:R-:W5:Y:S01]  /*0350*/  LDG.E.U8 R25, desc[UR10][R6.64] ;  /* 0x0000000a06197981 */ /* 0x000f62000c1e1100 */
[----:B------:R-:W-:Y:S02]  /*0360*/  IADD3.X R11, PT, PT, R21, R7, RZ, P0, !PT ;  /* 0x00000007150b7210 */ /* 0x000fe400007fe4ff */
[----:B------:R-:W-:-:S04]  /*0370*/  IADD3 R8, P0, PT, R10, R17, RZ ;  /* 0x000000110a087210 */ /* 0x000fc80007f1e0ff */
[C---:B------:R-:W-:Y:S02]  /*0380*/  IADD3.X R9, PT, PT, R21.reuse, R11, RZ, P0, !PT ;  /* 0x0000000b15097210 */ /* 0x040fe400007fe4ff */
[----:B--2---:R-:W-:Y:S01]  /*0390*/  IADD3 R26, P0, PT, R8, R17, RZ ;  /* 0x00000011081a7210 */ /* 0x004fe20007f1e0ff */
[----:B------:R-:W2:Y:S03]  /*03a0*/  LDG.E.U8 R11, desc[UR10][R10.64] ;  /* 0x0000000a0a0b7981 */ /* 0x000ea6000c1e1100 */
[----:B------:R-:W-:Y:S01]  /*03b0*/  IADD3.X R27, PT, PT, R21, R9, RZ, P0, !PT ;  /* 0x00000009151b7210 */ /* 0x000fe200007fe4ff */
[----:B------:R0:W2:Y:S05]  /*03c0*/  LDG.E.U8 R15, desc[UR10][R8.64] ;  /* 0x0000000a080f7981 */ /* 0x0000aa000c1e1100 */
[----:B------:R-:W2:Y:S01]  /*03d0*/  LDG.E.U8 R27, desc[UR10][R26.64] ;  /* 0x0000000a1a1b7981 */ /* 0x000ea2000c1e1100 */
[----:B---3--:R-:W-:-:S05]  /*03e0*/  IADD3 R12, PT, PT, R18, -0x700, R23 ;  /* 0xfffff900120c7810 */ /* 0x008fca0007ffe017 */
[----:B------:R-:W-:Y:S01]  /*03f0*/  IMAD R23, R12, UR12, R19 ;  /* 0x0000000c0c177c24 */ /* 0x000fe2000f8e0213 */
[----:B----4-:R-:W-:-:S05]  /*0400*/  IADD3 R14, PT, PT, R18, -0x600, R14 ;  /* 0xfffffa00120e7810 */ /* 0x010fca0007ffe00e */
[----:B-1----:R-:W-:Y:S01]  /*0410*/  IMAD R5, R14, UR12, R19 ;  /* 0x0000000c0e057c24 */ /* 0x002fe2000f8e0213 */
[C---:B-----5:R-:W-:Y:S01]  /*0420*/  IADD3 R4, PT, PT, R18.reuse, -0x500, R13 ;  /* 0xfffffb0012047810 */ /* 0x060fe20007ffe00d */
[----:B0-----:R-:W-:Y:S01]  /*0430*/  IMAD.WIDE R12, R23, 0x4, R2 ;  /* 0x00000004170c7825 */ /* 0x001fe200078e0202 */
[----:B------:R-:W-:-:S03]  /*0440*/  IADD3 R8, PT, PT, R18, -0x400, R29 ;  /* 0xfffffc0012087810 */ /* 0x000fc60007ffe01d */
[----:B------:R-:W-:Y:S02]  /*0450*/  IMAD R7, R4, UR12, R19 ;  /* 0x0000000c04077c24 */ /* 0x000fe4000f8e0213 */
[----:B------:R-:W-:Y:S01]  /*0460*/  IMAD.WIDE R4, R5, 0x4, R2 ;  /* 0x0000000405047825 */ /* 0x000fe200078e0202 */
[----:B------:R0:W3:Y:S01]  /*0470*/  LDG.E R13, desc[UR10][R12.64] ;  /* 0x0000000a0c0d7981 */ /* 0x0000e2000c1e1900 */
[----:B------:R-:W-:Y:S02]  /*0480*/  IADD3 R10, PT, PT, R18, -0x300, R25 ;  /* 0xfffffd00120a7810 */ /* 0x000fe40007ffe019 */
[----:B------:R-:W-:Y:S01]  /*0490*/  IMAD R9, R8, UR12, R19 ;  /* 0x0000000c08097c24 */ /* 0x000fe2000f8e0213 */
[----:B------:R1:W4:Y:S01]  /*04a0*/  LDG.E R23, desc[UR10][R4.64] ;  /* 0x0000000a04177981 */ /* 0x000322000c1e1900 */
[----:B------:R-:W-:-:S04]  /*04b0*/  IMAD.WIDE R6, R7, 0x4, R2 ;  /* 0x0000000407067825 */ /* 0x000fc800078e0202 */
[----:B------:R-:W-:Y:S01]  /*04c0*/  IMAD R29, R10, UR12, R19 ;  /* 0x0000000c0a1d7c24 */ /* 0x000fe2000f8e0213 */
[C---:B--2---:R-:W-:Y:S01]  /*04d0*/  IADD3 R14, PT, PT, R18.reuse, -0x200, R11 ;  /* 0xfffffe00120e7810 */ /* 0x044fe20007ffe00b */
[----:B------:R-:W-:Y:S01]  /*04e0*/  IMAD.WIDE R8, R9, 0x4, R2 ;  /* 0x0000000409087825 */ /* 0x000fe200078e0202 */
[----:B------:R2:W5:Y:S01]  /*04f0*/  LDG.E R25, desc[UR10][R6.64] ;  /* 0x0000000a06197981 */ /* 0x000562000c1e1900 */
[----:B0-----:R-:W-:Y:S02]  /*0500*/  IADD3 R12, PT, PT, R18, -0x100, R15 ;  /* 0xffffff00120c7810 */ /* 0x001fe40007ffe00f */
[----:B------:R-:W-:Y:S02]  /*0510*/  IMAD.WIDE R10, R29, 0x4, R2 ;  /* 0x000000041d0a7825 */ /* 0x000fe400078e0202 */
[----:B------:R-:W5:Y:S02]  /*0520*/  LDG.E R8, desc[UR10][R8.64] ;  /* 0x0000000a08087981 */ /* 0x000f64000c1e1900 */
[----:B------:R-:W-:-:S02]  /*0530*/  IMAD R15, R14, UR12, R19 ;  /* 0x0000000c0e0f7c24 */ /* 0x000fc4000f8e0213 */
[----:B------:R-:W-:Y:S01]  /*0540*/  IMAD R29, R12, UR12, R19 ;  /* 0x0000000c0c1d7c24 */ /* 0x000fe2000f8e0213 */
[----:B------:R-:W-:Y:S01]  /*0550*/  IADD3 R12, PT, PT, R27, R18, RZ ;  /* 0x000000121b0c7210 */ /* 0x000fe20007ffe0ff */
[--C-:B-1----:R-:W-:Y:S01]  /*0560*/  IMAD.WIDE R4, R15, 0x4, R2.reuse ;  /* 0x000000040f047825 */ /* 0x102fe200078e0202 */
[----:B------:R-:W5:Y:S03]  /*0570*/  LDG.E R10, desc[UR10][R10.64] ;  /* 0x0000000a0a0a7981 */ /* 0x000f66000c1e1900 */
[----:B--2---:R-:W-:Y:S02]  /*0580*/  IMAD.WIDE R6, R29, 0x4, R2 ;  /* 0x000000041d067825 */ /* 0x004fe400078e0202 */
[----:B------:R-:W2:Y:S02]  /*0590*/  LDG.E R5, desc[UR10][R4.64] ;  /* 0x0000000a04057981 */ /* 0x000ea4000c1e1900 */
[----:B------:R-:W-:-:S02]  /*05a0*/  IMAD R15, R12, UR12, R19 ;  /* 0x0000000c0c0f7c24 */ /* 0x000fc4000f8e0213 */
[----:B------:R-:W2:Y:S02]  /*05b0*/  LDG.E R7, desc[UR10][R6.64] ;  /* 0x0000000a06077981 */ /* 0x000ea4000c1e1900 */
[----:B------:R-:W-:-:S06]  /*05c0*/  IMAD.WIDE R14, R15, 0x4, R2 ;  /* 0x000000040f0e7825 */ /* 0x000fcc00078e0202 */
[----:B------:R-:W2:Y:S01]  /*05d0*/  LDG.E R15, desc[UR10][R14.64] ;  /* 0x0000000a0e0f7981 */ /* 0x000ea2000c1e1900 */
[----:B------:R-:W-:-:S04]  /*05e0*/  UIADD3 UR8, UPT, UPT, UR8, 0x8, URZ ;  /* 0x0000000808087890 */ /* 0x000fc8000fffe0ff */
[----:B------:R-:W-:Y:S01]  /*05f0*/  UISETP.NE.AND UP1, UPT, UR8, URZ, UPT ;  /* 0x000000ff0800728c */ /* 0x000fe2000bf25270 */
[----:B------:R-:W-:Y:S02]  /*0600*/  LEA R24, R17, R24, 0x3 ;  /* 0x0000001811187211 */ /* 0x000fe400078e18ff */
[----:B------:R-:W-:Y:S01]  /*0610*/  IADD3 R18, PT, PT, R18, 0x800, RZ ;  /* 0x0000080012127810 */ /* 0x000fe20007ffe0ff */
[----:B---3--:R-:W-:-:S04]  /*0620*/  FADD R22, -R13, R22 ;  /* 0x000000160d167221 */ /* 0x008fc80000000100 */
[----:B----4-:R-:W-:-:S04]  /*0630*/  FADD R22, R22, -R23 ;  /* 0x8000001716167221 */ /* 0x010fc80000000000 */
[----:B-----5:R-:W-:-:S04]  /*0640*/  FADD R25, R22, -R25 ;  /* 0x8000001916197221 */ /* 0x020fc80000000000 */
[----:B------:R-:W-:-:S04]  /*0650*/  FADD R25, R25, -R8 ;  /* 0x8000000819197221 */ /* 0x000fc80000000000 */
[----:B------:R-:W-:-:S04]  /*0660*/  FADD R10, R25, -R10 ;  /* 0x8000000a190a7221 */ /* 0x000fc80000000000 */
[----:B--2---:R-:W-:-:S04]  /*0670*/  FADD R10, R10, -R5 ;  /* 0x800000050a0a7221 */ /* 0x004fc80000000000 */
[----:B------:R-:W-:-:S04]  /*0680*/  FADD R10, R10, -R7 ;  /* 0x800000070a0a7221 */ /* 0x000fc80000000000 */
[----:B------:R-:W-:Y:S01]  /*0690*/  FADD R22, R10, -R15 ;  /* 0x8000000f0a167221 */ /* 0x000fe20000000000 */
[----:B------:R-:W-:Y:S06]  /*06a0*/  BRA.U UP1, `(.L_x_16) ;  /* 0xfffffff901ec7547 */ /* 0x000fec000b83ffff */
.L_x_15:
[----:B------:R-:W-:Y:S05]  /*06b0*/  BRA.U !UP0, `(.L_x_14) ;  /* 0x0000000508487547 */ /* 0x000fea000b800000 */
[----:B------:R-:W-:Y:S02]  /*06c0*/  UISETP.GE.U32.AND UP0, UPT, UR6, 0x4, UPT ;  /* 0x000000040600788c */ /* 0x000fe4000bf06070 */
[----:B------:R-:W-:-:S04]  /*06d0*/  ULOP3.LUT UR7, UR4, 0x3, URZ, 0xc0, !UPT ;  /* 0x0000000304077892 */ /* 0x000fc8000f8ec0ff */
[----:B------:R-:W-:-:S03]  /*06e0*/  UISETP.NE.AND UP1, UPT, UR7, URZ, UPT ;  /* 0x000000ff0700728c */ /* 0x000fc6000bf25270 */
[----:B------:R-:W-:Y:S08]  /*06f0*/  BRA.U !UP0, `(.L_x_17) ;  /* 0x0000000108a07547 */ /* 0x000ff0000b800000 */
[----:B------:R-:W2:Y:S01]  /*0700*/  LDCU.64 UR8, c[0x0][0x390] ;  /* 0x00007200ff0877ac */ /* 0x000ea20008000a00 */
[----:B------:R-:W-:Y:S01]  /*0710*/  IMAD R2, R20, R17, R0 ;  /* 0x0000001114027224 */ /* 0x000fe200078e0200 */
[----:B0-----:R-:W-:-:S04]  /*0720*/  SHF.R.S32.HI R3, RZ, 0x1f, R17 ;  /* 0x0000001fff037819 */ /* 0x001fc80000011411 */
[----:B--2---:R-:W-:-:S04]  /*0730*/  IADD3 R4, P0, PT, R2, UR8, RZ ;  /* 0x0000000802047c10 */ /* 0x004fc8000ff1e0ff */
[----:B------:R-:W-:Y:S02]  /*0740*/  LEA.HI.X.SX32 R5, R2, UR9, 0x1, P0 ;  /* 0x0000000902057c11 */ /* 0x000fe400080f0eff */
[----:B------:R-:W-:-:S04]  /*0750*/  IADD3 R6, P0, PT, R4, R17, RZ ;  /* 0x0000001104067210 */ /* 0x000fc80007f1e0ff */
[C---:B------:R-:W-:Y:S02]  /*0760*/  IADD3.X R7, PT, PT, R3.reuse, R5, RZ, P0, !PT ;  /* 0x0000000503077210 */ /* 0x040fe400007fe4ff */
[----:B------:R-:W-:Y:S01]  /*0770*/  IADD3 R8, P0, PT, R6, R17, RZ ;  /* 0x0000001106087210 */ /* 0x000fe20007f1e0ff */
[----:B------:R-:W2:Y:S03]  /*0780*/  LDG.E.U8 R5, desc[UR10][R4.64] ;  /* 0x0000000a04057981 */ /* 0x000ea6000c1e1100 */
[C---:B------:R-:W-:Y:S02]  /*0790*/  IADD3.X R9, PT, PT, R3.reuse, R7, RZ, P0, !PT ;  /* 0x0000000703097210 */ /* 0x040fe400007fe4ff */
[----:B------:R-:W-:Y:S01]  /*07a0*/  IADD3 R10, P0, PT, R8, R17, RZ ;  /* 0x00000011080a7210 */ /* 0x000fe20007f1e0ff */
[----:B------:R-:W3:Y:S03]  /*07b0*/  LDG.E.U8 R7, desc[UR10][R6.64] ;  /* 0x0000000a06077981 */ /* 0x000ee6000c1e1100 */
[----:B------:R-:W-:-:S02]  /*07c0*/  IADD3.X R11, PT, PT, R3, R9, RZ, P0, !PT ;  /* 0x00000009030b7210 */ /* 0x000fc400007fe4ff */
[----:B------:R-:W4:Y:S01]  /*07d0*/  LDG.E.U8 R9, desc[UR10][R8.64] ;  /* 0x0000000a08097981 */ /* 0x000f22000c1e1100 */
[----:B------:R-:W0:Y:S03]  /*07e0*/  LDC.64 R2, c[0x0][0x388] ;  /* 0x0000e200ff027b82 */ /* 0x000e260000000a00 */
[----:B------:R-:W5:Y:S01]  /*07f0*/  LDG.E.U8 R11, desc[UR10][R10.64] ;  /* 0x0000000a0a0b7981 */ /* 0x000f62000c1e1100 */
[C---:B--2---:R-:W-:Y:S02]  /*0800*/  LEA R12, R20.reuse, R5, 0x8 ;  /* 0x00000005140c7211 */ /* 0x044fe400078e40ff */
[----:B---3--:R-:W-:-:S03]  /*0810*/  LEA R14, R20, R7, 0x8 ;  /* 0x00000007140e7211 */ /* 0x008fc600078e40ff */
[----:B------:R-:W-:Y:S01]  /*0820*/  IMAD R13, R12, UR12, R19 ;  /* 0x0000000c0c0d7c24 */ /* 0x000fe2000f8e0213 */
[----:B------:R-:W-:Y:S02]  /*0830*/  IADD3 R14, PT, PT, R14, 0x100, RZ ;  /* 0x000001000e0e7810 */ /* 0x000fe40007ffe0ff */
[C---:B----4-:R-:W-:Y:S01]  /*0840*/  LEA R15, R20.reuse, R9, 0x8 ;  /* 0x00000009140f7211 */ /* 0x050fe200078e40ff */
[----:B0-----:R-:W-:Y:S01]  /*0850*/  IMAD.WIDE R4, R13, 0x4, R2 ;  /* 0x000000040d047825 */ /* 0x001fe200078e0202 */
[----:B-----5:R-:W-:Y:S02]  /*0860*/  LEA R6, R20, R11, 0x8 ;  /* 0x0000000b14067211 */ /* 0x020fe400078e40ff */
[----:B------:R-:W-:Y:S01]  /*0870*/  IADD3 R12, PT, PT, R15, 0x200, RZ ;  /* 0x000002000f0c7810 */ /* 0x000fe20007ffe0ff */
[--C-:B------:R-:W-:Y:S01]  /*0880*/  IMAD R7, R14, UR12, R19.reuse ;  /* 0x0000000c0e077c24 */ /* 0x100fe2000f8e0213 */
[----:B------:R-:W-:Y:S01]  /*0890*/  IADD3 R8, PT, PT, R6, 0x300, RZ ;  /* 0x0000030006087810 */ /* 0x000fe20007ffe0ff */
[----:B------:R-:W1:Y:S02]  /*08a0*/  LDG.E R5, desc[UR10][R4.64] ;  /* 0x0000000a04057981 */ /* 0x000e64000c1e1900 */
[----:B------:R-:W-:-:S02]  /*08b0*/  IMAD R9, R12, UR12, R19 ;  /* 0x0000000c0c097c24 */ /* 0x000fc4000f8e0213 */
[----:B------:R-:W-:-:S04]  /*08c0*/  IMAD.WIDE R6, R7, 0x4, R2 ;  /* 0x0000000407067825 */ /* 0x000fc800078e0202 */
[----:B------:R-:W-:Y:S02]  /*08d0*/  IMAD R11, R8, UR12, R19 ;  /* 0x0000000c080b7c24 */ /* 0x000fe4000f8e0213 */
[--C-:B------:R-:W-:Y:S01]  /*08e0*/  IMAD.WIDE R8, R9, 0x4, R2.reuse ;  /* 0x0000000409087825 */ /* 0x100fe200078e0202 */
[----:B------:R-:W2:Y:S03]  /*08f0*/  LDG.E R7, desc[UR10][R6.64] ;  /* 0x0000000a06077981 */ /* 0x000ea6000c1e1900 */
[----:B------:R-:W-:Y:S02]  /*0900*/  IMAD.WIDE R2, R11, 0x4, R2 ;  /* 0x000000040b027825 */ /* 0x000fe400078e0202 */
[----:B------:R-:W3:Y:S04]  /*0910*/  LDG.E R9, desc[UR10][R8.64] ;  /* 0x0000000a08097981 */ /* 0x000ee8000c1e1900 */
[----:B------:R-:W4:Y:S01]  /*0920*/  LDG.E R3, desc[UR10][R2.64] ;  /* 0x0000000a02037981 */ /* 0x000f22000c1e1900 */
[----:B------:R-:W-:Y:S01]  /*0930*/  IADD3 R20, PT, PT, R20, 0x4, RZ ;  /* 0x0000000414147810 */ /* 0x000fe20007ffe0ff */
[----:B-1----:R-:W-:-:S04]  /*0940*/  FADD R22, R22, -R5 ;  /* 0x8000000516167221 */ /* 0x002fc80000000000 */
[----:B--2---:R-:W-:-:S04]  /*0950*/  FADD R22, R22, -R7 ;  /* 0x8000000716167221 */ /* 0x004fc80000000000 */
[----:B---3--:R-:W-:-:S04]  /*0960*/  FADD R22, R22, -R9 ;  /* 0x8000000916167221 */ /* 0x008fc80000000000 */
[----:B----4-:R-:W-:-:S07]  /*0970*/  FADD R22, R22, -R3 ;  /* 0x8000000316167221 */ /* 0x010fce0000000000 */
.L_x_17:
[----:B------:R-:W-:Y:S05]  /*0980*/  BRA.U !UP1, `(.L_x_14) ;  /* 0x0000000109947547 */ /* 0x000fea000b800000 */
[----:B------:R-:W-:Y:S02]  /*0990*/  UISETP.NE.AND UP0, UPT, UR7, 0x1, UPT ;  /* 0x000000010700788c */ /* 0x000fe4000bf05270 */
[----:B------:R-:W-:-:S04]  /*09a0*/  ULOP3.LUT UR4, UR4, 0x1, URZ, 0xc0, !UPT ;  /* 0x0000000104047892 */ /* 0x000fc8000f8ec0ff */
[----:B------:R-:W-:-:S03]  /*09b0*/  UISETP.NE.U32.AND UP1, UPT, UR4, 0x1, UPT ;  /* 0x000000010400788c */ /* 0x000fc6000bf25070 */
[----:B------:R-:W-:Y:S08]  /*09c0*/  BRA.U !UP0, `(.L_x_18) ;  /* 0x0000000108547547 */ /* 0x000ff0000b800000 */
[----:B------:R-:W2:Y:S01]  /*09d0*/  LDCU.64 UR6, c[0x0][0x390] ;  /* 0x00007200ff0677ac */ /* 0x000ea20008000a00 */
[----:B------:R-:W-:-:S05]  /*09e0*/  IMAD R2, R20, R17, R0 ;  /* 0x0000001114027224 */ /* 0x000fca00078e0200 */
[----:B--2---:R-:W-:-:S04]  /*09f0*/  IADD3 R4, P0, PT, R2, UR6, RZ ;  /* 0x0000000602047c10 */ /* 0x004fc8000ff1e0ff */
[----:B------:R-:W-:Y:S02]  /*0a00*/  LEA.HI.X.SX32 R5, R2, UR7, 0x1, P0 ;  /* 0x0000000702057c11 */ /* 0x000fe400080f0eff */
[----:B------:R-:W-:Y:S01]  /*0a10*/  IADD3 R8, P0, PT, R4, R17, RZ ;  /* 0x0000001104087210 */ /* 0x000fe20007f1e0ff */
[----:B0-----:R-:W0:Y:S03]  /*0a20*/  LDC.64 R2, c[0x0][0x388] ;  /* 0x0000e200ff027b82 */ /* 0x001e260000000a00 */
[----:B------:R-:W-:Y:S02]  /*0a30*/  LEA.HI.X.SX32 R9, R17, R5, 0x1, P0 ;  /* 0x0000000511097211 */ /* 0x000fe400000f0eff */
[----:B------:R-:W2:Y:S04]  /*0a40*/  LDG.E.U8 R5, desc[UR10][R4.64] ;  /* 0x0000000a04057981 */ /* 0x000ea8000c1e1100 */
[----:B------:R-:W3:Y:S01]  /*0a50*/  LDG.E.U8 R9, desc[UR10][R8.64] ;  /* 0x0000000a08097981 */ /* 0x000ee2000c1e1100 */
[----:B--2---:R-:W-:-:S02]  /*0a60*/  LEA R6, R20, R5, 0x8 ;  /* 0x0000000514067211 */ /* 0x004fc400078e40ff */
[----:B---3--:R-:W-:-:S03]  /*0a70*/  LEA R10, R20, R9, 0x8 ;  /* 0x00000009140a7211 */ /* 0x008fc600078e40ff */
[----:B------:R-:W-:Y:S01]  /*0a80*/  IMAD R7, R6, UR12, R19 ;  /* 0x0000000c06077c24 */ /* 0x000fe2000f8e0213 */
[----:B------:R-:W-:-:S03]  /*0a90*/  IADD3 R10, PT, PT, R10, 0x100, RZ ;  /* 0x000001000a0a7810 */ /* 0x000fc60007ffe0ff */
[----:B0-----:R-:W-:-:S04]  /*0aa0*/  IMAD.WIDE R6, R7, 0x4, R2 ;  /* 0x0000000407067825 */ /* 0x001fc800078e0202 */
[----:B------:R-:W-:Y:S02]  /*0ab0*/  IMAD R11, R10, UR12, R19 ;  /* 0x0000000c0a0b7c24 */ /* 0x000fe4000f8e0213 */
[----:B------:R-:W1:Y:S02]  /*0ac0*/  LDG.E R7, desc[UR10][R6.64] ;  /* 0x0000000a06077981 */ /* 0x000e64000c1e1900 */
[----:B------:R-:W-:-:S06]  /*0ad0*/  IMAD.WIDE R2, R11, 0x4, R2 ;  /* 0x000000040b027825 */ /* 0x000fcc00078e0202 */
[----:B------:R-:W2:Y:S01]  /*0ae0*/  LDG.E R3, desc[UR10][R2.64] ;  /* 0x0000000a02037981 */ /* 0x000ea2000c1e1900 */
[----:B------:R-:W-:Y:S01]  /*0af0*/  IADD3 R20, PT, PT, R20, 0x2, RZ ;  /* 0x0000000214147810 */ /* 0x000fe20007ffe0ff */
[----:B-1----:R-:W-:-:S04]  /*0b00*/  FADD R22, R22, -R7 ;  /* 0x8000000716167221 */ /* 0x002fc80000000000 */
[----:B--2---:R-:W-:-:S07]  /*0b10*/  FADD R22, R22, -R3 ;  /* 0x8000000316167221 */ /* 0x004fce0000000000 */
.L_x_18:
[----:B------:R-:W-:Y:S05]  /*0b20*/  BRA.U UP1, `(.L_x_14) ;  /* 0x00000001012c7547 */ /* 0x000fea000b800000 */
[----:B------:R-:W2:Y:S01]  /*0b30*/  LDCU.64 UR6, c[0x0][0x390] ;  /* 0x00007200ff0677ac */ /* 0x000ea20008000a00 */
[----:B------:R-:W-:Y:S01]  /*0b40*/  IMAD R17, R20, R17, R0 ;  /* 0x0000001114117224 */ /* 0x000fe200078e0200 */
[----:B0-----:R-:W0:Y:S04]  /*0b50*/  LDC.64 R2, c[0x0][0x388] ;  /* 0x0000e200ff027b82 */ /* 0x001e280000000a00 */
[----:B--2---:R-:W-:-:S04]  /*0b60*/  IADD3 R4, P0, PT, R17, UR6, RZ ;  /* 0x0000000611047c10 */ /* 0x004fc8000ff1e0ff */
[----:B------:R-:W-:-:S06]  /*0b70*/  LEA.HI.X.SX32 R5, R17, UR7, 0x1, P0 ;  /* 0x0000000711057c11 */ /* 0x000fcc00080f0eff */
[----:B------:R-:W2:Y:S02]  /*0b80*/  LDG.E.U8 R5, desc[UR10][R4.64] ;  /* 0x0000000a04057981 */ /* 0x000ea4000c1e1100 */
[----:B--2---:R-:W-:-:S05]  /*0b90*/  LEA R20, R20, R5, 0x8 ;  /* 0x0000000514147211 */ /* 0x004fca00078e40ff */
[----:B------:R-:W-:-:S04]  /*0ba0*/  IMAD R7, R20, UR12, R19 ;  /* 0x0000000c14077c24 */ /* 0x000fc8000f8e0213 */
[----:B0-----:R-:W-:-:S06]  /*0bb0*/  IMAD.WIDE R2, R7, 0x4, R2 ;  /* 0x0000000407027825 */ /* 0x001fcc00078e0202 */
[----:B------:R-:W1:Y:S02]  /*0bc0*/  LDG.E R3, desc[UR10][R2.64] ;  /* 0x0000000a02037981 */ /* 0x000e64000c1e1900 */
[----:B-1----:R-:W-:-:S07]  /*0bd0*/  FADD R22, R22, -R3 ;  /* 0x8000000316167221 */ /* 0x002fce0000000000 */
.L_x_14:
[----:B01----:R-:W-:Y:S01]  /*0be0*/  FMUL R3, R22, R22 ;  /* 0x0000001616037220 */ /* 0x003fe20000400000 */
[----:B------:R-:W-:-:S04]  /*0bf0*/  ISETP.NE.AND P0, PT, R19, RZ, PT ;  /* 0x000000ff1300720c */ /* 0x000fc80003f05270 */
[----:B------:R0:W-:Y:S01]  /*0c00*/  STS [R16], R3 ;  /* 0x0000000310007388 */ /* 0x0001e20000000800 */
[----:B------:R-:W-:Y:S08]  /*0c10*/  BAR.SYNC.DEFER_BLOCKING 0x0 ;  /* 0x0000000000007b1d */ /* 0x000ff00000010000 */
[----:B------:R-:W-:Y:S05]  /*0c20*/  @P0 EXIT ;  /* 0x000000000000094d */ /* 0x000fea0003800000 */
[----:B------:R-:W1:Y:S01]  /*0c30*/  LDS R2, [UR5] ;  /* 0x00000005ff027984 */ /* 0x000e620008000800 */
[----:B------:R-:W-:-:S09]  /*0c40*/  UISETP.GE.AND UP0, UPT, UR12, 0x2, UPT ;  /* 0x000000020c00788c */ /* 0x000fd2000bf06270 */
[----:B------:R-:W-:Y:S05]  /*0c50*/  BRA.U !UP0, `(.L_x_19) ;  /* 0x0000000508587547 */ /* 0x000fea000b800000 */
[----:B------:R-:W-:Y:S02]  /*0c60*/  UIADD3 UR4, UPT, UPT, UR12, -0x2, URZ ;  /* 0xfffffffe0c047890 */ /* 0x000fe4000fffe0ff */
[----:B------:R-:W-:Y:S02]  /*0c70*/  UIADD3 UR6, UPT, UPT, UR12, -0x1, URZ ;  /* 0xffffffff0c067890 */ /* 0x000fe4000fffe0ff */
[----:B------:R-:W-:Y:S02]  /*0c80*/  UISETP.GE.U32.AND UP0, UPT, UR4, 0xf, UPT ;  /* 0x0000000f0400788c */ /* 0x000fe4000bf06070 */
[----:B------:R-:W-:Y:S01]  /*0c90*/  ULOP3.LUT UR8, UR6, 0xf, URZ, 0xc0, !UPT ;  /* 0x0000000f06087892 */ /* 0x000fe2000f8ec0ff */
[----:B------:R-:W-:-:S06]  /*0ca0*/  UMOV UR4, 0x1 ;  /* 0x0000000100047882 */ /* 0x000fcc0000000000 */
[----:B------:R-:W-:Y:S05]  /*0cb0*/  BRA.U !UP0, `(.L_x_20) ;  /* 0x00000001087c7547 */ /* 0x000fea000b800000 */
[----:B------:R-:W-:Y:S02]  /*0cc0*/  ULOP3.LUT UR4, UR6, 0xfffffff0, URZ, 0xc0, !UPT ;  /* 0xfffffff006047892 */ /* 0x000fe4000f8ec0ff */
[----:B------:R-:W-:Y:S02]  /*0cd0*/  UIADD3 UR9, UPT, UPT, UR5, 0x20, URZ ;  /* 0x0000002005097890 */ /* 0x000fe4000fffe0ff */
[----:B------:R-:W-:-:S03]  /*0ce0*/  UIADD3 UR7, UPT, UPT, -UR4, URZ, URZ ;  /* 0x000000ff04077290 */ /* 0x000fc6000fffe1ff */
[----:B------:R-:W-:-:S09]  /*0cf0*/  UMOV UR4, URZ ;  /* 0x000000ff00047c82 */ /* 0x000fd20008000000 */
.L_x_21:
[----:B------:R-:W1:Y:S01]  /*0d00*/  LDS.128 R12, [UR9+-0x20] ;  /* 0xffffe009ff0c7984 */ /* 0x000e620008000c00 */
[----:B------:R-:W-:Y:S02]  /*0d10*/  UIADD3 UR7, UPT, UPT, UR7, 0x10, URZ ;  /* 0x0000001007077890 */ /* 0x000fe4000fffe0ff */
[----:B------:R-:W-:Y:S01]  /*0d20*/  UIADD3 UR4, UPT, UPT, UR4, 0x10, URZ ;  /* 0x0000001004047890 */ /* 0x000fe2000fffe0ff */
[----:B------:R-:W2:Y:S01]  /*0d30*/  LDS.128 R4, [UR9+-0x10] ;  /* 0xfffff009ff047984 */ /* 0x000ea20008000c00 */
[----:B------:R-:W-:-:S03]  /*0d40*/  UISETP.NE.AND UP0, UPT, UR7, URZ, UPT ;  /* 0x000000ff0700728c */ /* 0x000fc6000bf05270 */
[----:B------:R-:W3:Y:S04]  /*0d50*/  LDS.128 R8, [UR9] ;  /* 0x00000009ff087984 */ /* 0x000ee80008000c00 */
[----:B0-----:R-:W0:Y:S04]  /*0d60*/  LDS.128 R16, [UR9+0x10] ;  /* 0x00001009ff107984 */ /* 0x001e280008000c00 */
[----:B------:R-:W4:Y:S01]  /*0d70*/  LDS R3, [UR9+0x20] ;  /* 0x00002009ff037984 */ /* 0x000f220008000800 */
[----:B------:R-:W-:Y:S01]  /*0d80*/  UIADD3 UR9, UPT, UPT, UR9, 0x40, URZ ;  /* 0x0000004009097890 */ /* 0x000fe2000fffe0ff */
[----:B-1----:R-:W-:-:S04]  /*0d90*/  FADD R13, R13, R2 ;  /* 0x000000020d0d7221 */ /* 0x002fc80000000000 */
[----:B------:R-:W-:-:S04]  /*0da0*/  FADD R14, R13, R14 ;  /* 0x0000000e0d0e7221 */ /* 0x000fc80000000000 */
[----:B------:R-:W-:-:S04]  /*0db0*/  FADD R15, R14, R15 ;  /* 0x0000000f0e0f7221 */ /* 0x000fc80000000000 */
[----:B--2---:R-:W-:-:S04]  /*0dc0*/  FADD R4, R15, R4 ;  /* 0x000000040f047221 */ /* 0x004fc80000000000 */
[----:B------:R-:W-:-:S04]  /*0dd0*/  FADD R5, R5, R4 ;  /* 0x0000000405057221 */ /* 0x000fc80000000000 */
[----:B------:R-:W-:-:S04]  /*0de0*/  FADD R6, R6, R5 ;  /* 0x0000000506067221 */ /* 0x000fc80000000000 */
[----:B------:R-:W-:-:S04]  /*0df0*/  FADD R7, R7, R6 ;  /* 0x0000000607077221 */ /* 0x000fc80000000000 */
[----:B---3--:R-:W-:-:S04]  /*0e00*/  FADD R8, R7, R8 ;  /* 0x0000000807087221 */ /* 0x008fc80000000000 */
[----:B------:R-:W-:-:S04]  /*0e10*/  FADD R9, R9, R8 ;  /* 0x0000000809097221 */ /* 0x000fc80000000000 */
[----:B------:R-:W-:-:S04]  /*0e20*/  FADD R10, R10, R9 ;  /* 0x000000090a0a7221 */ /* 0x000fc80000000000 */
[----:B------:R-:W-:-:S04]  /*0e30*/  FADD R11, R11, R10 ;  /* 0x0000000a0b0b7221 */ /* 0x000fc80000000000 */
[----:B0-----:R-:W-:-:S04]  /*0e40*/  FADD R16, R11, R16 ;  /* 0x000000100b107221 */ /* 0x001fc80000000000 */
[----:B------:R-:W-:-:S04]  /*0e50*/  FADD R17, R17, R16 ;  /* 0x0000001011117221 */ /* 0x000fc80000000000 */
[----:B------:R-:W-:-:S04]  /*0e60*/  FADD R18, R18, R17 ;  /* 0x0000001112127221 */ /* 0x000fc80000000000 */
[----:B------:R-:W-:-:S04]  /*0e70*/  FADD R18, R19, R18 ;  /* 0x0000001213127221 */ /* 0x000fc80000000000 */
[----:B----4-:R-:W-:Y:S01]  /*0e80*/  FADD R2, R18, R3 ;  /* 0x0000000312027221 */ /* 0x010fe20000000000 */
[----:B------:R-:W-:Y:S06]  /*0e90*/  BRA.U UP0, `(.L_x_21) ;  /* 0xfffffffd00987547 */ /* 0x000fec000b83ffff */
[----:B------:R-:W-:-:S12]  /*0ea0*/  UIADD3 UR4, UPT, UPT, UR4, 0x1, URZ ;  /* 0x0000000104047890 */ /* 0x000fd8000fffe0ff */
.L_x_20:
[----:B------:R-:W-:-:S09]  /*0eb0*/  UISETP.NE.AND UP0, UPT, UR8, URZ, UPT ;  /* 0x000000ff0800728c */ /* 0x000fd2000bf05270 */
[----:B------:R-:W-:Y:S05]  /*0ec0*/  BRA.U !UP0, `(.L_x_22) ;  /* 0x0000000108b87547 */ /* 0x000fea000b800000 */
[----:B------:R-:W-:Y:S02]  /*0ed0*/  UISETP.GE.U32.AND UP0, UPT, UR8, 0x8, UPT ;  /* 0x000000080800788c */ /* 0x000fe4000bf06070 */
[----:B------:R-:W-:-:S04]  /*0ee0*/  ULOP3.LUT UR7, UR6, 0x7, URZ, 0xc0, !UPT ;  /* 0x0000000706077892 */ /* 0x000fc8000f8ec0ff */
[----:B------:R-:W-:-:S03]  /*0ef0*/  UISETP.NE.AND UP1, UPT, UR7, URZ, UPT ;  /* 0x000000ff0700728c */ /* 0x000fc6000bf25270 */
[----:B------:R-:W-:Y:S08]  /*0f00*/  BRA.U !UP0, `(.L_x_23) ;  /* 0x0000000108487547 */ /* 0x000ff0000b800000 */
[----:B------:R-:W-:Y:S02]  /*0f10*/  ULEA UR8, UR4, UR5, 0x2 ;  /* 0x0000000504087291 */ /* 0x000fe4000f8e10ff */
[----:B------:R-:W-:-:S07]  /*0f20*/  UIADD3 UR4, UPT, UPT, UR4, 0x8, URZ ;  /* 0x0000000804047890 */ /* 0x000fce000fffe0ff */
[----:B0-----:R-:W1:Y:S04]  /*0f30*/  LDS R3, [UR8] ;  /* 0x00000008ff037984 */ /* 0x001e680008000800 */
[----:B------:R-:W0:Y:S04]  /*0f40*/  LDS R4, [UR8+0x4] ;  /* 0x00000408ff047984 */ /* 0x000e280008000800 */
[----:B------:R-:W2:Y:S04]  /*0f50*/  LDS R6, [UR8+0x8] ;  /* 0x00000808ff067984 */ /* 0x000ea80008000800 */
[----:B------:R-:W3:Y:S04]  /*0f60*/  LDS R8, [UR8+0xc] ;  /* 0x00000c08ff087984 */ /* 0x000ee80008000800 */
[----:B------:R-:W4:Y:S04]  /*0f70*/  LDS R10, [UR8+0x10] ;  /* 0x00001008ff0a7984 */ /* 0x000f280008000800 */
[----:B------:R-:W5:Y:S04]  /*0f80*/  LDS R12, [UR8+0x14] ;  /* 0x00001408ff0c7984 */ /* 0x000f680008000800 */
[----:B------:R-:W5:Y:S04]  /*0f90*/  LDS R14, [UR8+0x18] ;  /* 0x00001808ff0e7984 */ /* 0x000f680008000800 */
[----:B------:R-:W5:Y:S01]  /*0fa0*/  LDS R16, [UR8+0x1c] ;  /* 0x00001c08ff107984 */ /* 0x000f620008000800 */
[----:B-1----:R-:W-:-:S04]  /*0fb0*/  FADD R3, R2, R3 ;  /* 0x0000000302037221 */ /* 0x002fc80000000000 */
[----:B0-----:R-:W-:-:S04]  /*0fc0*/  FADD R3, R3, R4 ;  /* 0x0000000403037221 */ /* 0x001fc80000000000 */
[----:B--2---:R-:W-:-:S04]  /*0fd0*/  FADD R3, R3, R6 ;  /* 0x0000000603037221 */ /* 0x004fc80000000000 */
[----:B---3--:R-:W-:-:S04]  /*0fe0*/  FADD R3, R3, R8 ;  /* 0x0000000803037221 */ /* 0x008fc80000000000 */
[----:B----4-:R-:W-:-:S04]  /*0ff0*/  FADD R3, R3, R10 ;  /* 0x0000000a03037221 */ /* 0x010fc80000000000 */
[----:B-----5:R-:W-:-:S04]  /*1000*/  FADD R3, R3, R12 ;  /* 0x0000000c03037221 */ /* 0x020fc80000000000 */
[----:B------:R-:W-:-:S04]  /*1010*/  FADD R3, R3, R14 ;  /* 0x0000000e03037221 */ /* 0x000fc80000000000 */
[----:B------:R-:W-:-:S07]  /*1020*/  FADD R2, R3, R16 ;  /* 0x0000001003027221 */ /* 0x000fce0000000000 */
.L_x_23:
        /* <DEDUP_REMOVED lines=10> */
[----:B------:R-:W3:Y:S01]  /*10d0*/  LDS R8, [UR7+0xc] ;  /* 0x00000c07ff087984 */ /* 0x000ee20008000800 */
[----:B-1----:R-:W-:-:S04]  /*10e0*/  FADD R3, R2, R3 ;  /* 0x0000000302037221 */ /* 0x002fc80000000000 */
[----:B0-----:R-:W-:-:S04]  /*10f0*/  FADD R3, R3, R4 ;  /* 0x0000000403037221 */ /* 0x001fc80000000000 */
[----:B--2---:R-:W-:-:S04]  /*1100*/  FADD R3, R3, R6 ;  /* 0x0000000603037221 */ /* 0x004fc80000000000 */
[----:B---3--:R-:W-:-:S07]  /*1110*/  FADD R2, R3, R8 ;  /* 0x0000000803027221 */ /* 0x008fce0000000000 */
.L_x_24:
[----:B------:R-:W-:Y:S05]  /*1120*/  BRA.U !UP1, `(.L_x_22) ;  /* 0x0000000109207547 */ /* 0x000fea000b800000 */
[----:B------:R-:W-:Y:S02]  /*1130*/  ULEA UR4, UR4, UR5, 0x2 ;  /* 0x0000000504047291 */ /* 0x000fe4000f8e10ff */
[----:B------:R-:W-:-:S12]  /*1140*/  UIADD3 UR6, UPT, UPT, -UR6, URZ, URZ ;  /* 0x000000ff06067290 */ /* 0x000fd8000fffe1ff */
.L_x_25:
[----:B0-----:R-:W1:Y:S01]  /*1150*/  LDS R3, [UR4] ;  /* 0x00000004ff037984 */ /* 0x001e620008000800 */
[----:B------:R-:W-:Y:S02]  /*1160*/  UIADD3 UR6, UPT, UPT, UR6, 0x1, URZ ;  /* 0x0000000106067890 */ /* 0x000fe4000fffe0ff */
[----:B------:R-:W-:Y:S02]  /*1170*/  UIADD3 UR4, UPT, UPT, UR4, 0x4, URZ ;  /* 0x0000000404047890 */ /* 0x000fe4000fffe0ff */
[----:B------:R-:W-:Y:S01]  /*1180*/  UISETP.NE.AND UP0, UPT, UR6, URZ, UPT ;  /* 0x000000ff0600728c */ /* 0x000fe2000bf05270 */
[----:B-1----:R-:W-:-:S08]  /*1190*/  FADD R2, R3, R2 ;  /* 0x0000000203027221 */ /* 0x002fd00000000000 */
[----:B------:R-:W-:Y:S05]  /*11a0*/  BRA.U UP0, `(.L_x_25) ;  /* 0xfffffffd00e87547 */ /* 0x000fea000b83ffff */
.L_x_22:
[----:B-1----:R2:W-:Y:S02]  /*11b0*/  STS [UR5], R2 ;  /* 0x00000002ff007988 */ /* 0x0025e40008000805 */
.L_x_19:
[----:B------:R-:W3:Y:S02]  /*11c0*/  LDC.64 R4, c[0x0][0x398] ;  /* 0x0000e600ff047b82 */ /* 0x000ee40000000a00 */
[----:B---3--:R-:W-:-:S05]  /*11d0*/  IMAD.WIDE R4, R0, 0x4, R4 ;  /* 0x0000000400047825 */ /* 0x008fca00078e0204 */
[----:B-1----:R-:W-:Y:S01]  /*11e0*/  STG.E desc[UR10][R4.64], R2 ;  /* 0x0000000204007986 */ /* 0x002fe2000c10190a */
[----:B------:R-:W-:Y:S05]  /*11f0*/  EXIT ;  /* 0x000000000000794d */ /* 0x000fea0003800000 */
.L_x_26:
        /* <DEDUP_REMOVED lines=16> */
.L_x_68:


//--------------------- .text.veccost             --------------------------
	.section	.text.veccost,"ax",@progbits
	.align	128
        .global         veccost
        .type           veccost,@function
        .size           veccost,(.L_x_69 - veccost)
        .other          veccost,@"STO_CUDA_ENTRY STV_DEFAULT"
veccost:
.text.veccost:
        /* <DEDUP_REMOVED lines=10> */
[----:B------:R-:W2:Y:S07]  /*00a0*/  LDCU.64 UR10, c[0x0][0x358] ;  /* 0x00006b00ff0a77ac */ /* 0x000eae0008000a00 */
[----:B------:R-:W3:Y:S01]  /*00b0*/  S2UR UR5, SR_CgaCtaId ;  /* 0x00000000000579c3 */ /* 0x000ee20000008800 */
[----:B------:R-:W-:Y:S01]  /*00c0*/  UMOV UR4, 0x400 ;  /* 0x0000040000047882 */ /* 0x000fe20000000000 */
[----:B------:R-:W4:Y:S01]  /*00d0*/  LDCU UR6, c[0x0][0x3a0] ;  /* 0x00007400ff0677ac */ /* 0x000f220008000800 */
[----:B0-----:R-:W-:-:S05]  /*00e0*/  LEA R5, R0, R15, 0x7 ;  /* 0x0000000f00057211 */ /* 0x001fca00078e38ff */
[----:B-1----:R-:W-:-:S06]  /*00f0*/  IMAD.WIDE R2, R5, 0x4, R2 ;  /* 0x0000000405027825 */ /* 0x002fcc00078e0202 */
[----:B--2---:R-:W2:Y:S01]  /*0100*/  LDG.E R3, desc[UR10][R2.64] ;  /* 0x0000000a02037981 */ /* 0x004ea2000c1e1900 */
[----:B---3--:R-:W-:Y:S02]  /*0110*/  ULEA UR5, UR5, UR4, 0x18 ;  /* 0x0000000405057291 */ /* 0x008fe4000f8ec0ff */
[----:B----4-:R-:W-:-:S04]  /*0120*/  UISETP.GE.AND UP0, UPT, UR6, 0x1, UPT ;  /* 0x000000010600788c */ /* 0x010fc8000bf06270 */
[----:B------:R-:W-:-:S05]  /*0130*/  LEA R12, R15, UR5, 0x2 ;  /* 0x000000050f0c7c11 */ /* 0x000fca000f8e10ff */
[----:B--2---:R0:W-:Y:S01]  /*0140*/  STS [R12], R3 ;  /* 0x000000030c007388 */ /* 0x0041e20000000800 */
[----:B------:R-:W-:Y:S06]  /*0150*/  BAR.SYNC.DEFER_BLOCKING 0x0 ;  /* 0x0000000000007b1d */ /* 0x000fec0000010000 */
[----:B------:R0:W1:Y:S01]  /*0160*/  LDS R16, [R12] ;  /* 0x000000000c107984 */ /* 0x0000620000000800 */
[----:B------:R-:W-:Y:S05]  /*0170*/  BRA.U !UP0, `(.L_x_27) ;  /* 0x0000000908607547 */ /* 0x000fea000b800000 */
[----:B------:R-:W-:Y:S02]  /*0180*/  UISETP.GE.U32.AND UP1, UPT, UR6, 0x8, UPT ;  /* 0x000000080600788c */ /* 0x000fe4000bf26070 */
[----:B------:R-:W-:Y:S01]  /*0190*/  ULOP3.LUT UR7, UR6, 0x7, URZ, 0xc0, !UPT ;  /* 0x0000000706077892 */ /* 0x000fe2000f8ec0ff */
[----:B------:R-:W-:-:S03]  /*01a0*/  UMOV UR4, URZ ;  /* 0x000000ff00047c82 */ /* 0x000fc60008000000 */
[----:B------:R-:W-:-:S03]  /*01b0*/  UISETP.NE.AND UP0, UPT, UR7, URZ, UPT ;  /* 0x000000ff0700728c */ /* 0x000fc6000bf05270 */
[----:B------:R-:W-:Y:S08]  /*01c0*/  BRA.U !UP1, `(.L_x_28) ;  /* 0x0000000509047547 */ /* 0x000ff0000b800000 */
[----:B0-----:R-:W0:Y:S01]  /*01d0*/  LDC.64 R2, c[0x0][0x388] ;  /* 0x0000e200ff027b82 */ /* 0x001e220000000a00 */
[----:B------:R-:W-:Y:S01]  /*01e0*/  ULOP3.LUT UR4, UR6, 0x7ffffff8, URZ, 0xc0, !UPT ;  /* 0x7ffffff806047892 */ /* 0x000fe2000f8ec0ff */
[----:B------:R-:W-:Y:S01]  /*01f0*/  SHF.R.S32.HI R17, RZ, 0x1f, R13 ;  /* 0x0000001fff117819 */ /* 0x000fe2000001140d */
[----:B------:R-:W-:Y:S01]  /*0200*/  IMAD.MOV.U32 R14, RZ, RZ, R0 ;  /* 0x000000ffff0e7224 */ /* 0x000fe200078e0000 */
[----:B------:R-:W2:Y:S01]  /*0210*/  LDCU.64 UR12, c[0x0][0x390] ;  /* 0x00007200ff0c77ac */ /* 0x000ea20008000a00 */
[----:B------:R-:W-:Y:S01]  /*0220*/  UIADD3 UR8, UPT, UPT, -UR4, URZ, URZ ;  /* 0x000000ff04087290 */ /* 0x000fe2000fffe1ff */
[----:B0-----:R-:W-:-:S03]  /*0230*/  IMAD.WIDE.U32 R2, R15, 0x4, R2 ;  /* 0x000000040f027825 */ /* 0x001fc600078e0002 */
[----:B------:R-:W-:-:S04]  /*0240*/  IADD3 R10, P0, PT, R2, 0x80000, RZ ;  /* 0x00080000020a7810 */ /* 0x000fc80007f1e0ff */
[----:B--2---:R-:W-:-:S09]  /*0250*/  IADD3.X R29, PT, PT, RZ, R3, RZ, P0, !PT ;  /* 0x00000003ff1d7210 */ /* 0x004fd200007fe4ff */
.L_x_29:
[----:B------:R-:W-:-:S04]  /*0260*/  IADD3 R24, P0, PT, R14, UR12, RZ ;  /* 0x0000000c0e187c10 */ /* 0x000fc8000ff1e0ff */
[----:B------:R-:W-:Y:S02]  /*0270*/  LEA.HI.X.SX32 R25, R14, UR13, 0x1, P0 ;  /* 0x0000000d0e197c11 */ /* 0x000fe400080f0eff */
[----:B------:R-:W-:-:S03]  /*0280*/  IADD3 R6, P0, PT, R24, R13, RZ ;  /* 0x0000000d18067210 */ /* 0x000fc60007f1e0ff */
[----:B------:R-:W2:Y:S01]  /*0290*/  LDG.E.U8 R27, desc[UR10][R24.64] ;  /* 0x0000000a181b7981 */ /* 0x000ea2000c1e1100 */
[----:B------:R-:W-:Y:S02]  /*02a0*/  IADD3.X R7, PT, PT, R17, R25, RZ, P0, !PT ;  /* 0x0000001911077210 */ /* 0x000fe400007fe4ff */
[----:B------:R-:W-:-:S03]  /*02b0*/  IADD3 R18, P0, PT, R6, R13, RZ ;  /* 0x0000000d06127210 */ /* 0x000fc60007f1e0ff */
[----:B------:R0:W3:Y:S02]  /*02c0*/  LDG.E.U8 R11, desc[UR10][R6.64] ;  /* 0x0000000a060b7981 */ /* 0x0000e4000c1e1100 */
[----:B------:R-:W-:Y:S01]  /*02d0*/  IMAD.X R19, R17, 0x1, R7, P0 ;  /* 0x0000000111137824 */ /* 0x000fe200000e0607 */
[----:B------:R-:W-:-:S04]  /*02e0*/  IADD3 R8, P0, PT, R18, R13, RZ ;  /* 0x0000000d12087210 */ /* 0x000fc80007f1e0ff */
[C---:B------:R-:W-:Y:S02]  /*02f0*/  IADD3.X R9, PT, PT, R17.reuse, R19, RZ, P0, !PT ;  /* 0x0000001311097210 */ /* 0x040fe400007fe4ff */
[----:B------:R-:W-:Y:S01]  /*0300*/  IADD3 R20, P0, PT, R8, R13, RZ ;  /* 0x0000000d08147210 */ /* 0x000fe20007f1e0ff */
[----:B------:R-:W4:Y:S03]  /*0310*/  LDG.E.U8 R19, desc[UR10][R18.64] ;  /* 0x0000000a12137981 */ /* 0x000f26000c1e1100 */
[----:B------:R-:W-:Y:S01]  /*0320*/  IADD3.X R21, PT, PT, R17, R9, RZ, P0, !PT ;  /* 0x0000000911157210 */ /* 0x000fe200007fe4ff */
[----:B------:R-:W5:Y:S01]  /*0330*/  LDG.E.U8 R23, desc[UR10][R8.64] ;  /* 0x0000000a08177981 */ /* 0x000f62000c1e1100 */
[----:B------:R-:W-:-:S05]  /*0340*/  IADD3 R2, P0, PT, R20, R13, RZ ;  /* 0x0000000d14027210 */ /* 0x000fca0007f1e0ff */
[C---:B------:R-:W-:Y:S01]  /*0350*/  IMAD.X R3, R17.reuse, 0x1, R21, P0 ;  /* 0x0000000111037824 */ /* 0x040fe200000e0615 */
[----:B------:R-:W-:Y:S01]  /*0360*/  IADD3 R4, P0, PT, R2, R13, RZ ;  /* 0x0000000d02047210 */ /* 0x000fe20007f1e0ff */
[----:B------:R-:W5:Y:S03]  /*0370*/  LDG.E.U8 R21, desc[UR10][R20.64] ;  /* 0x0000000a14157981 */ /* 0x000f66000c1e1100 */
[----:B------:R-:W-:Y:S01]  /*0380*/  IADD3.X R5, PT, PT, R17, R3, RZ, P0, !PT ;  /* 0x0000000311057210 */ /* 0x000fe200007fe4ff */
[----:B------:R1:W5:Y:S01]  /*0390*/  LDG.E.U8 R25, desc[UR10][R2.64] ;  /* 0x0000000a02197981 */ /* 0x000362000c1e1100 */
[----:B0-----:R-:W-:-:S04]  /*03a0*/  IADD3 R6, P0, PT, R4, R13, RZ ;  /* 0x0000000d04067210 */ /* 0x001fc80007f1e0ff */
[----:B------:R-:W-:Y:S02]  /*03b0*/  IADD3.X R7, PT, PT, R17, R5, RZ, P0, !PT ;  /* 0x0000000511077210 */ /* 0x000fe400007fe4ff */
[----:B------:R-:W5:Y:S04]  /*03c0*/  LDG.E.U8 R5, desc[UR10][R4.64] ;  /* 0x0000000a04057981 */ /* 0x000f68000c1e1100 */
[----:B------:R-:W5:Y:S01]  /*03d0*/  LDG.E.U8 R7, desc[UR10][R6.64] ;  /* 0x0000000a06077981 */ /* 0x000f62000c1e1100 */
[----:B-1----:R-:W-:Y:S01]  /*03e0*/  MOV R3, R29 ;  /* 0x0000001d00037202 */ /* 0x002fe20000000f00 */
[----:B------:R-:W-:-:S04]  /*03f0*/  IMAD.MOV.U32 R2, RZ, RZ, R10 ;  /* 0x000000ffff027224 */ /* 0x000fc800078e000a */
[----:B--2---:R-:W-:-:S04]  /*0400*/  IMAD.WIDE.U32 R8, R27, 0x200, R2 ;  /* 0x000002001b087825 */ /* 0x004fc800078e0002 */
[--C-:B---3--:R-:W-:Y:S02]  /*0410*/  IMAD.WIDE.U32 R10, R11, 0x200, R2.reuse ;  /* 0x000002000b0a7825 */ /* 0x108fe400078e0002 */
[----:B------:R-:W2:Y:S04]  /*0420*/  LDG.E R9, desc[UR10][R8.64+-0x80000] ;  /* 0xf800000a08097981 */ /* 0x000ea8000c1e1900 */
[----:B------:R-:W3:Y:S01]  /*0430*/  LDG.E R10, desc[UR10][R10.64+-0x60000] ;  /* 0xfa00000a0a0a7981 */ /* 0x000ee2000c1e1900 */
[----:B----4-:R-:W-:-:S04]  /*0440*/  IMAD.WIDE.U32 R18, R19, 0x200, R2 ;  /* 0x0000020013127825 */ /* 0x010fc800078e0002 */
[--C-:B-----5:R-:W-:Y:S02]  /*0450*/  IMAD.WIDE.U32 R22, R23, 0x200, R2.reuse ;  /* 0x0000020017167825 */ /* 0x120fe400078e0002 */
[----:B------:R-:W4:Y:S04]  /*0460*/  LDG.E R18, desc[UR10][R18.64+-0x40000] ;  /* 0xfc00000a12127981 */ /* 0x000f28000c1e1900 */
[----:B------:R-:W5:Y:S01]  /*0470*/  LDG.E R22, desc[UR10][R22.64+-0x20000] ;  /* 0xfe00000a16167981 */ /* 0x000f62000c1e1900 */
[----:B------:R-:W-:-:S04]  /*0480*/  IMAD.WIDE.U32 R20, R21, 0x200, R2 ;  /* 0x0000020015147825 */ /* 0x000fc800078e0002 */
[--C-:B------:R-:W-:Y:S02]  /*0490*/  IMAD.WIDE.U32 R24, R25, 0x200, R2.reuse ;  /* 0x0000020019187825 */ /* 0x100fe400078e0002 */
[----:B------:R-:W5:Y:S04]  /*04a0*/  LDG.E R20, desc[UR10][R20.64] ;  /* 0x0000000a14147981 */ /* 0x000f68000c1e1900 */
[----:B------:R-:W5:Y:S01]  /*04b0*/  LDG.E R24, desc[UR10][R24.64+0x20000] ;  /* 0x0200000a18187981 */ /* 0x000f62000c1e1900 */
[----:B------:R-:W-:-:S04]  /*04c0*/  IMAD.WIDE.U32 R4, R5, 0x200, R2 ;  /* 0x0000020005047825 */ /* 0x000fc800078e0002 */
[----:B------:R-:W-:Y:S02]  /*04d0*/  IMAD.WIDE.U32 R6, R7, 0x200, R2 ;  /* 0x0000020007067825 */ /* 0x000fe400078e0002 */
[----:B------:R-:W5:Y:S04]  /*04e0*/  LDG.E R4, desc[UR10][R4.64+0x40000] ;  /* 0x0400000a04047981 */ /* 0x000f68000c1e1900 */
[----:B------:R-:W5:Y:S01]  /*04f0*/  LDG.E R6, desc[UR10][R6.64+0x60000] ;  /* 0x0600000a06067981 */ /* 0x000f62000c1e1900 */
[----:B------:R-:W-:-:S04]  /*0500*/  UIADD3 UR8, UPT, UPT, UR8, 0x8, URZ ;  /* 0x0000000808087890 */ /* 0x000fc8000fffe0ff */
[----:B------:R-:W-:Y:S01]  /*0510*/  UISETP.NE.AND UP1, UPT, UR8, URZ, UPT ;  /* 0x000000ff0800728c */ /* 0x000fe2000bf25270 */
[----:B------:R-:W-:Y:S02]  /*0520*/  IMAD R14, R13, 0x8, R14 ;  /* 0x000000080d0e7824 */ /* 0x000fe400078e020e */
[----:B--2---:R-:W-:-:S04]  /*0530*/  FADD R9, -R9, R16 ;  /* 0x0000001009097221 */ /* 0x004fc80000000100 */
[----:B---3--:R-:W-:-:S04]  /*0540*/  FADD R9, R9, -R10 ;  /* 0x8000000a09097221 */ /* 0x008fc80000000000 */
[----:B----4-:R-:W-:-:S04]  /*0550*/  FADD R9, R9, -R18 ;  /* 0x8000001209097221 */ /* 0x010fc80000000000 */
[----:B-----5:R-:W-:-:S04]  /*0560*/  FADD R9, R9, -R22 ;  /* 0x8000001609097221 */ /* 0x020fc80000000000 */
[----:B------:R-:W-:-:S04]  /*0570*/  FADD R9, R9, -R20 ;  /* 0x8000001409097221 */ /* 0x000fc80000000000 */
[----:B------:R-:W-:Y:S01]  /*0580*/  FADD R9, R9, -R24 ;  /* 0x8000001809097221 */ /* 0x000fe20000000000 */
[----:B------:R-:W-:-:S03]  /*0590*/  IADD3 R10, P0, PT, R2, 0x100000, RZ ;  /* 0x00100000020a7810 */ /* 0x000fc60007f1e0ff */
[----:B------:R-:W-:Y:S01]  /*05a0*/  FADD R9, R9, -R4 ;  /* 0x8000000409097221 */ /* 0x000fe20000000000 */
[----:B------:R-:W-:-:S03]  /*05b0*/  IADD3.X R29, PT, PT, RZ, R3, RZ, P0, !PT ;  /* 0x00000003ff1d7210 */ /* 0x000fc600007fe4ff */
[----:B------:R-:W-:Y:S01]  /*05c0*/  FADD R16, R9, -R6 ;  /* 0x8000000609107221 */ /* 0x000fe20000000000 */
[----:B------:R-:W-:Y:S06]  /*05d0*/  BRA.U UP1, `(.L_x_29) ;  /* 0xfffffffd01207547 */ /* 0x000fec000b83ffff */
.L_x_28:
[----:B------:R-:W-:Y:S05]  /*05e0*/  BRA.U !UP0, `(.L_x_27) ;  /* 0x0000000508447547 */ /* 0x000fea000b800000 */
[----:B------:R-:W-:Y:S02]  /*05f0*/  UISETP.GE.U32.AND UP0, UPT, UR7, 0x4, UPT ;  /* 0x000000040700788c */ /* 0x000fe4000bf06070 */
[----:B------:R-:W-:-:S04]  /*0600*/  ULOP3.LUT UR8, UR6, 0x3, URZ, 0xc0, !UPT ;  /* 0x0000000306087892 */ /* 0x000fc8000f8ec0ff */
[----:B------:R-:W-:-:S03]  /*0610*/  UISETP.NE.AND UP1, UPT, UR8, URZ, UPT ;  /* 0x000000ff0800728c */ /* 0x000fc6000bf25270 */
[----:B------:R-:W-:Y:S08]  /*0620*/  BRA.U !UP0, `(.L_x_30) ;  /* 0x0000000108987547 */ /* 0x000ff0000b800000 */
[----:B------:R-:W2:Y:S01]  /*0630*/  LDCU.64 UR12, c[0x0][0x390] ;  /* 0x00007200ff0c77ac */ /* 0x000ea20008000a00 */
[----:B------:R-:W-:Y:S01]  /*0640*/  IMAD R2, R13, UR4, R0 ;  /* 0x000000040d027c24 */ /* 0x000fe2000f8e0200 */
[----:B0-----:R-:W-:-:S04]  /*0650*/  SHF.R.S32.HI R3, RZ, 0x1f, R13 ;  /* 0x0000001fff037819 */ /* 0x001fc8000001140d */
[----:B--2---:R-:W-:-:S04]  /*0660*/  IADD3 R4, P0, PT, R2, UR12, RZ ;  /* 0x0000000c02047c10 */ /* 0x004fc8000ff1e0ff */
[----:B------:R-:W-:Y:S02]  /*0670*/  LEA.HI.X.SX32 R5, R2, UR13, 0x1, P0 ;  /* 0x0000000d02057c11 */ /* 0x000fe400080f0eff */
[----:B------:R-:W-:-:S03]  /*0680*/  IADD3 R6, P0, PT, R4, R13, RZ ;  /* 0x0000000d04067210 */ /* 0x000fc60007f1e0ff */
[----:B------:R-:W2:Y:S01]  /*0690*/  LDG.E.U8 R4, desc[UR10][R4.64] ;  /* 0x0000000a04047981 */ /* 0x000ea2000c1e1100 */
[----:B------:R-:W-:Y:S02]  /*06a0*/  IADD3.X R7, PT, PT, R3, R5, RZ, P0, !PT ;  /* 0x0000000503077210 */ /* 0x000fe400007fe4ff */
[----:B------:R-:W-:-:S03]  /*06b0*/  IADD3 R8, P0, PT, R6, R13, RZ ;  /* 0x0000000d06087210 */ /* 0x000fc60007f1e0ff */
[----:B------:R-:W3:Y:S01]  /*06c0*/  LDG.E.U8 R6, desc[UR10][R6.64] ;  /* 0x0000000a06067981 */ /* 0x000ee2000c1e1100 */
[----:B------:R-:W-:Y:S02]  /*06d0*/  IADD3.X R9, PT, PT, R3, R7, RZ, P0, !PT ;  /* 0x0000000703097210 */ /* 0x000fe400007fe4ff */
[----:B------:R-:W-:-:S03]  /*06e0*/  IADD3 R10, P0, PT, R8, R13, RZ ;  /* 0x0000000d080a7210 */ /* 0x000fc60007f1e0ff */
[----:B------:R-:W4:Y:S02]  /*06f0*/  LDG.E.U8 R8, desc[UR10][R8.64] ;  /* 0x0000000a08087981 */ /* 0x000f24000c1e1100 */
[----:B------:R-:W-:Y:S02]  /*0700*/  IMAD.X R11, R3, 0x1, R9, P0 ;  /* 0x00000001030b7824 */ /* 0x000fe400000e0609 */
[----:B------:R-:W0:Y:S03]  /*0710*/  LDC.64 R2, c[0x0][0x388] ;  /* 0x0000e200ff027b82 */ /* 0x000e260000000a00 */
[----:B------:R-:W5:Y:S01]  /*0720*/  LDG.E.U8 R10, desc[UR10][R10.64] ;  /* 0x0000000a0a0a7981 */ /* 0x000f62000c1e1100 */
[----:B------:R-:W-:-:S06]  /*0730*/  USHF.L.U32 UR7, UR4, 0xf, URZ ;  /* 0x0000000f04077899 */ /* 0x000fcc00080006ff */
[----:B------:R-:W-:-:S04]  /*0740*/  LOP3.LUT R17, R15, UR7, RZ, 0xfc, !PT ;  /* 0x000000070f117c12 */ /* 0x000fc8000f8efcff */
[-C--:B--2---:R-:W-:Y:S02]  /*0750*/  LEA R19, R4, R17.reuse, 0x7 ;  /* 0x0000001104137211 */ /* 0x084fe400078e38ff */
[----:B---3--:R-:W-:-:S03]  /*0760*/  LEA R14, R6, R17, 0x7 ;  /* 0x00000011060e7211 */ /* 0x008fc600078e38ff */
[----:B0-----:R-:W-:Y:S01]  /*0770*/  IMAD.WIDE.U32 R4, R19, 0x4, R2 ;  /* 0x0000000413047825 */ /* 0x001fe200078e0002 */
[----:B----4-:R-:W-:-:S03]  /*0780*/  LEA R6, R8, R17, 0x7 ;  /* 0x0000001108067211 */ /* 0x010fc600078e38ff */
[----:B------:R-:W-:Y:S02]  /*0790*/  VIADD R21, R14, 0x8000 ;  /* 0x000080000e157836 */ /* 0x000fe40000000000 */
[----:B------:R-:W1:Y:S01]  /*07a0*/  LDG.E R5, desc[UR10][R4.64] ;  /* 0x0000000a04057981 */ /* 0x000e62000c1e1900 */
[----:B------:R-:W-:Y:S01]  /*07b0*/  VIADD R9, R6, 0x10000 ;  /* 0x0001000006097836 */ /* 0x000fe20000000000 */
[----:B-----5:R-:W-:Y:S01]  /*07c0*/  LEA R17, R10, R17, 0x7 ;  /* 0x000000110a117211 */ /* 0x020fe200078e38ff */
[----:B------:R-:W-:-:S03]  /*07d0*/  IMAD.WIDE.U32 R6, R21, 0x4, R2 ;  /* 0x0000000415067825 */ /* 0x000fc600078e0002 */
[----:B------:R-:W-:Y:S01]  /*07e0*/  IADD3 R17, PT, PT, R17, 0x18000, RZ ;  /* 0x0001800011117810 */ /* 0x000fe20007ffe0ff */
[--C-:B------:R-:W-:Y:S02]  /*07f0*/  IMAD.WIDE.U32 R8, R9, 0x4, R2.reuse ;  /* 0x0000000409087825 */ /* 0x100fe400078e0002 */
[----:B------:R-:W2:Y:S02]  /*0800*/  LDG.E R7, desc[UR10][R6.64] ;  /* 0x0000000a06077981 */ /* 0x000ea4000c1e1900 */
[----:B------:R-:W-:Y:S02]  /*0810*/  IMAD.WIDE.U32 R2, R17, 0x4, R2 ;  /* 0x0000000411027825 */ /* 0x000fe400078e0002 */
[----:B------:R-:W3:Y:S04]  /*0820*/  LDG.E R9, desc[UR10][R8.64] ;  /* 0x0000000a08097981 */ /* 0x000ee8000c1e1900 */
[----:B------:R-:W4:Y:S01]  /*0830*/  LDG.E R3, desc[UR10][R2.64] ;  /* 0x0000000a02037981 */ /* 0x000f22000c1e1900 */
[----:B------:R-:W-:Y:S01]  /*0840*/  UIADD3 UR4, UPT, UPT, UR4, 0x4, URZ ;  /* 0x0000000404047890 */ /* 0x000fe2000fffe0ff */
[----:B-1----:R-:W-:-:S04]  /*0850*/  FADD R16, R16, -R5 ;  /* 0x8000000510107221 */ /* 0x002fc80000000000 */
[----:B--2---:R-:W-:-:S04]  /*0860*/  FADD R16, R16, -R7 ;  /* 0x8000000710107221 */ /* 0x004fc80000000000 */
[----:B---3--:R-:W-:-:S04]  /*0870*/  FADD R16, R16, -R9 ;  /* 0x8000000910107221 */ /* 0x008fc80000000000 */
[----:B----4-:R-:W-:-:S07]  /*0880*/  FADD R16, R16, -R3 ;  /* 0x8000000310107221 */ /* 0x010fce0000000000 */
.L_x_30:
[----:B------:R-:W-:Y:S05]  /*0890*/  BRA.U !UP1, `(.L_x_27) ;  /* 0x0000000109987547 */ /* 0x000fea000b800000 */
[----:B------:R-:W-:Y:S02]  /*08a0*/  UISETP.NE.AND UP0, UPT, UR8, 0x1, UPT ;  /* 0x000000010800788c */ /* 0x000fe4000bf05270 */
[----:B------:R-:W-:-:S04]  /*08b0*/  ULOP3.LUT UR6, UR6, 0x1, URZ, 0xc0, !UPT ;  /* 0x0000000106067892 */ /* 0x000fc8000f8ec0ff */
[----:B------:R-:W-:-:S03]  /*08c0*/  UISETP.NE.U32.AND UP1, UPT, UR6, 0x1, UPT ;  /* 0x000000010600788c */ /* 0x000fc6000bf25070 */
[----:B------:R-:W-:Y:S08]  /*08d0*/  BRA.U !UP0, `(.L_x_31) ;  /* 0x0000000108547547 */ /* 0x000ff0000b800000 */
[----:B------:R-:W2:Y:S01]  /*08e0*/  LDCU.64 UR6, c[0x0][0x390] ;  /* 0x00007200ff0677ac */ /* 0x000ea20008000a00 */
[----:B0-----:R-:W-:Y:S01]  /*08f0*/  IMAD R3, R13, UR4, R0 ;  /* 0x000000040d037c24 */ /* 0x001fe2000f8e0200 */
[----:B------:R-:W0:Y:S04]  /*0900*/  LDC.64 R4, c[0x0][0x388] ;  /* 0x0000e200ff047b82 */ /* 0x000e280000000a00 */
[----:B--2---:R-:W-:-:S04]  /*0910*/  IADD3 R2, P0, PT, R3, UR6, RZ ;  /* 0x0000000603027c10 */ /* 0x004fc8000ff1e0ff */
[----:B------:R-:W-:Y:S02]  /*0920*/  LEA.HI.X.SX32 R3, R3, UR7, 0x1, P0 ;  /* 0x0000000703037c11 */ /* 0x000fe400080f0eff */
[----:B------:R-:W-:-:S03]  /*0930*/  IADD3 R8, P0, PT, R2, R13, RZ ;  /* 0x0000000d02087210 */ /* 0x000fc60007f1e0ff */
[----:B------:R-:W2:Y:S01]  /*0940*/  LDG.E.U8 R2, desc[UR10][R2.64] ;  /* 0x0000000a02027981 */ /* 0x000ea2000c1e1100 */
[----:B------:R-:W-:-:S05]  /*0950*/  LEA.HI.X.SX32 R9, R13, R3, 0x1, P0 ;  /* 0x000000030d097211 */ /* 0x000fca00000f0eff */
[----:B------:R-:W3:Y:S01]  /*0960*/  LDG.E.U8 R8, desc[UR10][R8.64] ;  /* 0x0000000a08087981 */ /* 0x000ee2000c1e1100 */
[----:B------:R-:W-:-:S06]  /*0970*/  USHF.L.U32 UR6, UR4, 0xf, URZ ;  /* 0x0000000f04067899 */ /* 0x000fcc00080006ff */
[----:B------:R-:W-:-:S04]  /*0980*/  LOP3.LUT R7, R15, UR6, RZ, 0xfc, !PT ;  /* 0x000000060f077c12 */ /* 0x000fc8000f8efcff */
[----:B--2---:R-:W-:Y:S01]  /*0990*/  LEA R11, R2, R7, 0x7 ;  /* 0x00000007020b7211 */ /* 0x004fe200078e38ff */
[----:B---3--:R-:W-:-:S05]  /*09a0*/  IMAD R7, R8, 0x80, R7 ;  /* 0x0000008008077824 */ /* 0x008fca00078e0207 */
[----:B------:R-:W-:Y:S01]  /*09b0*/  IADD3 R17, PT, PT, R7, 0x8000, RZ ;  /* 0x0000800007117810 */ /* 0x000fe20007ffe0ff */
[----:B0-----:R-:W-:-:S04]  /*09c0*/  IMAD.WIDE.U32 R6, R11, 0x4, R4 ;  /* 0x000000040b067825 */ /* 0x001fc800078e0004 */
[----:B------:R-:W-:Y:S02]  /*09d0*/  IMAD.WIDE.U32 R4, R17, 0x4, R4 ;  /* 0x0000000411047825 */ /* 0x000fe400078e0004 */
[----:B------:R-:W1:Y:S04]  /*09e0*/  LDG.E R7, desc[UR10][R6.64] ;  /* 0x0000000a06077981 */ /* 0x000e68000c1e1900 */
[----:B------:R-:W2:Y:S01]  /*09f0*/  LDG.E R5, desc[UR10][R4.64] ;  /* 0x0000000a04057981 */ /* 0x000ea2000c1e1900 */
[----:B------:R-:W-:Y:S01]  /*0a00*/  UIADD3 UR4, UPT, UPT, UR4, 0x2, URZ ;  /* 0x0000000204047890 */ /* 0x000fe2000fffe0ff */
[----:B-1----:R-:W-:-:S04]  /*0a10*/  FADD R16, R16, -R7 ;  /* 0x8000000710107221 */ /* 0x002fc80000000000 */
[----:B--2---:R-:W-:-:S07]  /*0a20*/  FADD R16, R16, -R5 ;  /* 0x8000000510107221 */ /* 0x004fce0000000000 */
.L_x_31:
[----:B------:R-:W-:Y:S05]  /*0a30*/  BRA.U UP1, `(.L_x_27) ;  /* 0x0000000101307547 */ /* 0x000fea000b800000 */
[----:B------:R-:W2:Y:S01]  /*0a40*/  LDCU.64 UR6, c[0x0][0x390] ;  /* 0x00007200ff0677ac */ /* 0x000ea20008000a00 */
[----:B------:R-:W-:Y:S01]  /*0a50*/  IMAD R13, R13, UR4, R0 ;  /* 0x000000040d0d7c24 */ /* 0x000fe2000f8e0200 */
[----:B0-----:R-:W0:Y:S04]  /*0a60*/  LDC.64 R2, c[0x0][0x388] ;  /* 0x0000e200ff027b82 */ /* 0x001e280000000a00 */
[----:B--2---:R-:W-:-:S04]  /*0a70*/  IADD3 R4, P0, PT, R13, UR6, RZ ;  /* 0x000000060d047c10 */ /* 0x004fc8000ff1e0ff */
[----:B------:R-:W-:-:S05]  /*0a80*/  LEA.HI.X.SX32 R5, R13, UR7, 0x1, P0 ;  /* 0x000000070d057c11 */ /* 0x000fca00080f0eff */
[----:B------:R-:W2:Y:S01]  /*0a90*/  LDG.E.U8 R4, desc[UR10][R4.64] ;  /* 0x0000000a04047981 */ /* 0x000ea2000c1e1100 */
[----:B------:R-:W-:-:S06]  /*0aa0*/  USHF.L.U32 UR4, UR4, 0xf, URZ ;  /* 0x0000000f04047899 */ /* 0x000fcc00080006ff */
[----:B------:R-:W-:-:S04]  /*0ab0*/  LOP3.LUT R7, R15, UR4, RZ, 0xfc, !PT ;  /* 0x000000040f077c12 */ /* 0x000fc8000f8efcff */
[----:B--2---:R-:W-:-:S05]  /*0ac0*/  LEA R7, R4, R7, 0x7 ;  /* 0x0000000704077211 */ /* 0x004fca00078e38ff */
[----:B0-----:R-:W-:-:S06]  /*0ad0*/  IMAD.WIDE.U32 R2, R7, 0x4, R2 ;  /* 0x0000000407027825 */ /* 0x001fcc00078e0002 */
[----:B------:R-:W1:Y:S02]  /*0ae0*/  LDG.E R3, desc[UR10][R2.64] ;  /* 0x0000000a02037981 */ /* 0x000e64000c1e1900 */
[----:B-1----:R-:W-:-:S07]  /*0af0*/  FADD R16, R16, -R3 ;  /* 0x8000000310107221 */ /* 0x002fce0000000000 */
.L_x_27:
[----:B01----:R-:W-:Y:S01]  /*0b00*/  FMUL R3, R16, R16 ;  /* 0x0000001010037220 */ /* 0x003fe20000400000 */
[----:B------:R-:W-:-:S04]  /*0b10*/  ISETP.GT.U32.AND P0, PT, R15, 0x3f, PT ;  /* 0x0000003f0f00780c */ /* 0x000fc80003f04070 */
[----:B------:R0:W-:Y:S01]  /*0b20*/  STS [R12], R3 ;  /* 0x000000030c007388 */ /* 0x0001e20000000800 */
[----:B------:R-:W-:Y:S08]  /*0b30*/  BAR.SYNC.DEFER_BLOCKING 0x0 ;  /* 0x0000000000007b1d */ /* 0x000ff00000010000 */
[----:B------:R-:W-:Y:S05]  /*0b40*/  @P0 EXIT ;  /* 0x000000000000094d */ /* 0x000fea0003800000 */
[----:B------:R-:W-:Y:S01]  /*0b50*/  LDS R2, [R12+0x100] ;  /* 0x000100000c027984 */ /* 0x000fe20000000800 */
[----:B------:R-:W-:-:S03]  /*0b60*/  ISETP.GT.U32.AND P0, PT, R15, 0x1f, PT ;  /* 0x0000001f0f00780c */ /* 0x000fc60003f04070 */
[----:B0-----:R-:W0:Y:S02]  /*0b70*/  LDS R3, [R12] ;  /* 0x000000000c037984 */ /* 0x001e240000000800 */
[----:B0-----:R-:W-:-:S05]  /*0b80*/  FADD R3, R2, R3 ;  /* 0x0000000302037221 */ /* 0x001fca0000000000 */
[----:B------:R0:W-:Y:S01]  /*0b90*/  STS [R12], R3 ;  /* 0x000000030c007388 */ /* 0x0001e20000000800 */
[----:B------:R-:W-:Y:S06]  /*0ba0*/  BAR.SYNC.DEFER_BLOCKING 0x0 ;  /* 0x0000000000007b1d */ /* 0x000fec0000010000 */
[----:B------:R-:W-:Y:S05]  /*0bb0*/  @P0 EXIT ;  /* 0x000000000000094d */ /* 0x000fea0003800000 */
[----:B------:R-:W-:Y:S01]  /*0bc0*/  LDS R2, [R12+0x80] ;  /* 0x000080000c027984 */ /* 0x000fe20000000800 */
[----:B------:R-:W-:-:S03]  /*0bd0*/  ISETP.GT.U32.AND P0, PT, R15, 0xf, PT ;  /* 0x0000000f0f00780c */ /* 0x000fc60003f04070 */
[----:B0-----:R-:W0:Y:S02]  /*0be0*/  LDS R3, [R12] ;  /* 0x000000000c037984 */ /* 0x001e240000000800 */
[----:B0-----:R-:W-:-:S05]  /*0bf0*/  FADD R3, R2, R3 ;  /* 0x0000000302037221 */ /* 0x001fca0000000000 */
[----:B------:R0:W-:Y:S03]  /*0c00*/  STS [R12], R3 ;  /* 0x000000030c007388 */ /* 0x0001e60000000800 */
[----:B------:R-:W-:Y:S05]  /*0c10*/  @P0 EXIT ;  /* 0x000000000000094d */ /* 0x000fea0003800000 */
[----:B------:R-:W0:Y:S01]  /*0c20*/  LDS R2, [R12+0x40] ;  /* 0x000040000c027984 */ /* 0x000e220000000800 */
[----:B------:R-:W-:Y:S01]  /*0c30*/  ISETP.GT.U32.AND P0, PT, R15, 0x7, PT ;  /* 0x000000070f00780c */ /* 0x000fe20003f04070 */
[----:B0-----:R-:W-:-:S05]  /*0c40*/  FADD R3, R3, R2 ;  /* 0x0000000203037221 */ /* 0x001fca0000000000 */
[----:B------:R0:W-:Y:S07]  /*0c50*/  STS [R12], R3 ;  /* 0x000000030c007388 */ /* 0x0001ee0000000800 */
        /* <DEDUP_REMOVED lines=12> */
[----:B------:R-:W-:Y:S01]  /*0d20*/  ISETP.NE.AND P0, PT, R15, RZ, PT ;  /* 0x000000ff0f00720c */ /* 0x000fe20003f05270 */
[----:B0-----:R-:W-:-:S05]  /*0d30*/  FADD R3, R3, R2 ;  /* 0x0000000203037221 */ /* 0x001fca0000000000 */
[----:B------:R0:W-:Y:S07]  /*0d40*/  STS [R12], R3 ;  /* 0x000000030c007388 */ /* 0x0001ee0000000800 */
[----:B------:R-:W-:Y:S05]  /*0d50*/  @P0 EXIT ;  /* 0x000000000000094d */ /* 0x000fea0003800000 */
[----:B------:R-:W1:Y:S01]  /*0d60*/  LDS.64 R4, [UR5] ;  /* 0x00000005ff047984 */ /* 0x000e620008000a00 */
[----:B0-----:R-:W0:Y:S02]  /*0d70*/  LDC.64 R2, c[0x0][0x398] ;  /* 0x0000e600ff027b82 */ /* 0x001e240000000a00 */
[----:B0-----:R-:W-:-:S04]  /*0d80*/  IMAD.WIDE R2, R0, 0x4, R2 ;  /* 0x0000000400027825 */ /* 0x001fc800078e0202 */
[----:B-1----:R-:W-:-:S05]  /*0d90*/  FADD R5, R5, R4 ;  /* 0x0000000405057221 */ /* 0x002fca0000000000 */
[----:B------:R-:W-:Y:S04]  /*0da0*/  STS [UR5], R5 ;  /* 0x00000005ff007988 */ /* 0x000fe80008000805 */
[----:B------:R-:W-:Y:S01]  /*0db0*/  STG.E desc[UR10][R2.64], R5 ;  /* 0x0000000502007986 */ /* 0x000fe2000c10190a */
[----:B------:R-:W-:Y:S05]  /*0dc0*/  EXIT ;  /* 0x000000000000794d */ /* 0x000fea0003800000 */
.L_x_32:
        /* <DEDUP_REMOVED lines=11> */
.L_x_69:


//--------------------- .text.perturb             --------------------------
	.section	.text.perturb,"ax",@progbits
	.align	128
        .global         perturb
        .type           perturb,@function
        .size           perturb,(.L_x_63 - perturb)
        .other          perturb,@"STO_CUDA_ENTRY STV_DEFAULT"
perturb:
.text.perturb:
[----:B------:R-:W-:Y:S01]  /*0000*/  LDC R1, c[0x0][0x37c] ;  /* 0x0000df00ff017b82 */ /* 0x000fe20000000800 */
[----:B------:R-:W0:Y:S01]  /*0010*/  S2R R14, SR_TID.Y ;  /* 0x00000000000e7919 */ /* 0x000e220000002200 */
[----:B------:R-:W0:Y:S01]  /*0020*/  LDCU UR8, c[0x0][0x394] ;  /* 0x00007280ff0877ac */ /* 0x000e220008000800 */
[----:B------:R-:W0:Y:S01]  /*0030*/  S2R R5, SR_CTAID.X ;  /* 0x0000000000057919 */ /* 0x000e220000002500 */
[----:B------:R-:W1:Y:S01]  /*0040*/  LDCU.64 UR4, c[0x0][0x388] ;  /* 0x00007100ff0477ac */ /* 0x000e620008000a00 */
[----:B------:R-:W2:Y:S01]  /*0050*/  LDCU.64 UR6, c[0x0][0x358] ;  /* 0x00006b00ff0677ac */ /* 0x000ea20008000a00 */
[----:B------:R-:W3:Y:S01]  /*0060*/  LDCU UR9, c[0x0][0x394] ;  /* 0x00007280ff0977ac */ /* 0x000ee20008000800 */
[----:B0-----:R-:W-:-:S05]  /*0070*/  IMAD R0, R5, UR8, R14 ;  /* 0x0000000805007c24 */ /* 0x001fca000f8e020e */
[----:B-1----:R-:W-:-:S04]  /*0080*/  IADD3 R12, P0, PT, R0, UR4, RZ ;  /* 0x00000004000c7c10 */ /* 0x002fc8000ff1e0ff */
[----:B------:R-:W-:-:S05]  /*0090*/  LEA.HI.X.SX32 R13, R0, UR5, 0x1, P0 ;  /* 0x00000005000d7c11 */ /* 0x000fca00080f0eff */
[----:B--2---:R-:W2:Y:S01]  /*00a0*/  LDG.E.U8 R3, desc[UR6][R12.64] ;  /* 0x000000060c037981 */ /* 0x004ea2000c1e1100 */
[----:B------:R-:W0:Y:S01]  /*00b0*/  S2UR UR5, SR_CgaCtaId ;  /* 0x00000000000579c3 */ /* 0x000e220000008800 */
[----:B------:R-:W-:Y:S01]  /*00c0*/  UMOV UR4, 0x400 ;  /* 0x0000040000047882 */ /* 0x000fe20000000000 */
[----:B------:R-:W-:Y:S01]  /*00d0*/  ISETP.NE.AND P0, PT, R14, RZ, PT ;  /* 0x000000ff0e00720c */ /* 0x000fe20003f05270 */
[----:B------:R-:W-:Y:S01]  /*00e0*/  BSSY.RECONVERGENT B1, `(.L_x_33) ;  /* 0x0000061000017945 */ /* 0x000fe20003800200 */
[----:B0-----:R-:W-:-:S09]  /*00f0*/  ULEA UR4, UR5, UR4, 0x18 ;  /* 0x0000000405047291 */ /* 0x001fd2000f8ec0ff */
[----:B--2---:R0:W-:Y:S01]  /*0100*/  STS.U8 [R14+UR4], R3 ;  /* 0x000000030e007988 */ /* 0x0041e20008000004 */
[----:B------:R-:W-:Y:S06]  /*0110*/  BAR.SYNC.DEFER_BLOCKING 0x0 ;  /* 0x0000000000007b1d */ /* 0x000fec0000010000 */
[----:B---3--:R-:W-:Y:S05]  /*0120*/  @P0 BRA `(.L_x_34) ;  /* 0x0000000400700947 */ /* 0x008fea0003800000 */
[----:B------:R-:W1:Y:S02]  /*0130*/  LDC.64 R10, c[0x0][0x380] ;  /* 0x0000e000ff0a7b82 */ /* 0x000e640000000a00 */
[----:B-1----:R-:W-:-:S05]  /*0140*/  IMAD.WIDE.U32 R10, R5, 0x30, R10 ;  /* 0x00000030050a7825 */ /* 0x002fca00078e000a */
[----:B------:R1:W5:Y:S04]  /*0150*/  LDG.E R15, desc[UR6][R10.64+0x20] ;  /* 0x000020060a0f7981 */ /* 0x000368000c1e1900 */
[----:B------:R1:W5:Y:S04]  /*0160*/  LDG.E.64 R8, desc[UR6][R10.64+0x28] ;  /* 0x000028060a087981 */ /* 0x000368000c1e1b00 */
[----:B------:R1:W5:Y:S04]  /*0170*/  LDG.E.64 R6, desc[UR6][R10.64] ;  /* 0x000000060a067981 */ /* 0x000368000c1e1b00 */
[----:B------:R1:W5:Y:S04]  /*0180*/  LDG.E.64 R24, desc[UR6][R10.64+0x8] ;  /* 0x000008060a187981 */ /* 0x000368000c1e1b00 */
[----:B------:R1:W5:Y:S04]  /*0190*/  LDG.E.64 R22, desc[UR6][R10.64+0x10] ;  /* 0x000010060a167981 */ /* 0x000368000c1e1b00 */
[----:B------:R1:W5:Y:S01]  /*01a0*/  LDG.E.64 R4, desc[UR6][R10.64+0x18] ;  /* 0x000018060a047981 */ /* 0x000362000c1e1b00 */
[----:B------:R-:W-:-:S09]  /*01b0*/  UISETP.GE.AND UP0, UPT, UR8, 0x1, UPT ;  /* 0x000000010800788c */ /* 0x000fd2000bf06270 */
[----:B-1----:R-:W-:Y:S05]  /*01c0*/  BRA.U !UP0, `(.L_x_35) ;  /* 0x0000000508307547 */ /* 0x002fea000b800000 */
[----:B------:R-:W1:Y:S01]  /*01d0*/  LDCU UR5, c[0x0][0x398] ;  /* 0x00007300ff0577ac */ /* 0x000e620008000800 */
[----:B------:R-:W-:Y:S01]  /*01e0*/  BSSY.RECONVERGENT B0, `(.L_x_35) ;  /* 0x000004a000007945 */ /* 0x000fe20003800200 */
[----:B-----5:R-:W-:Y:S01]  /*01f0*/  IMAD.MOV.U32 R16, RZ, RZ, R24 ;  /* 0x000000ffff107224 */ /* 0x020fe200078e0018 */
[----:B0-----:R-:W-:Y:S01]  /*0200*/  I2FP.F32.U32 R3, UR8 ;  /* 0x0000000800037c45 */ /* 0x001fe20008201000 */
[----:B------:R-:W-:Y:S02]  /*0210*/  IMAD.MOV.U32 R17, RZ, RZ, R25 ;  /* 0x000000ffff117224 */ /* 0x000fe400078e0019 */
[----:B------:R-:W-:Y:S02]  /*0220*/  IMAD.MOV.U32 R18, RZ, RZ, R22 ;  /* 0x000000ffff127224 */ /* 0x000fe400078e0016 */
[----:B------:R-:W-:Y:S02]  /*0230*/  IMAD.MOV.U32 R19, RZ, RZ, R23 ;  /* 0x000000ffff137224 */ /* 0x000fe400078e0017 */
[----:B------:R-:W-:-:S02]  /*0240*/  IMAD.MOV.U32 R20, RZ, RZ, R6 ;  /* 0x000000ffff147224 */ /* 0x000fc400078e0006 */
[----:B------:R-:W-:Y:S01]  /*0250*/  IMAD.MOV.U32 R21, RZ, RZ, RZ ;  /* 0x000000ffff157224 */ /* 0x000fe200078e00ff */
[----:B-1----:R-:W-:-:S07]  /*0260*/  I2FP.F32.S32 R0, UR5 ;  /* 0x0000000500007c45 */ /* 0x002fce0008201400 */
.L_x_41:
[----:B------:R-:W0:Y:S01]  /*0270*/  MUFU.RCP R22, R3 ;  /* 0x0000000300167308 */ /* 0x000e220000001000 */
[----:B------:R-:W-:Y:S01]  /*0280*/  SHF.R.U32.HI R2, RZ, 0x2, R7 ;  /* 0x00000002ff027819 */ /* 0x000fe20000011607 */
[----:B------:R-:W-:Y:S01]  /*0290*/  IMAD.SHL.U32 R6, R19, 0x10, RZ ;  /* 0x0000001013067824 */ /* 0x000fe200078e00ff */
[----:B------:R-:W-:Y:S01]  /*02a0*/  BSSY.RECONVERGENT B2, `(.L_x_36) ;  /* 0x0000014000027945 */ /* 0x000fe20003800200 */
[----:B------:R-:W-:Y:S01]  /*02b0*/  IMAD.MOV.U32 R25, RZ, RZ, 0x2f800000 ;  /* 0x2f800000ff197424 */ /* 0x000fe200078e00ff */
[----:B------:R-:W-:-:S03]  /*02c0*/  LOP3.LUT R2, R2, R7, RZ, 0x3c, !PT ;  /* 0x0000000702027212 */ /* 0x000fc600078e3cff */
[----:B------:R-:W1:Y:S01]  /*02d0*/  FCHK P0, R0, R3 ;  /* 0x0000000300007302 */ /* 0x000e620000000000 */
[----:B------:R-:W-:-:S04]  /*02e0*/  SHF.L.U32 R7, R2, 0x1, RZ ;  /* 0x0000000102077819 */ /* 0x000fc800000006ff */
[----:B------:R-:W-:Y:S01]  /*02f0*/  LOP3.LUT R7, R19, R6, R7, 0x96, !PT ;  /* 0x0000000613077212 */ /* 0x000fe200078e9607 */
[----:B------:R-:W-:Y:S02]  /*0300*/  VIADD R6, R20, 0x587c5 ;  /* 0x000587c514067836 */ /* 0x000fe40000000000 */
[----:B0-----:R-:W-:Y:S01]  /*0310*/  FFMA R23, R22, -R3, 1 ;  /* 0x3f80000016177423 */ /* 0x001fe20000000803 */
[----:B------:R-:W-:-:S03]  /*0320*/  LOP3.LUT R7, R7, R2, RZ, 0x3c, !PT ;  /* 0x0000000207077212 */ /* 0x000fc600078e3cff */
[----:B------:R-:W-:Y:S02]  /*0330*/  FFMA R23, R22, R23, R22 ;  /* 0x0000001716177223 */ /* 0x000fe40000000016 */
[----:B------:R-:W-:Y:S02]  /*0340*/  IMAD.IADD R2, R7, 0x1, R6 ;  /* 0x0000000107027824 */ /* 0x000fe400078e0206 */
[----:B------:R-:W-:-:S03]  /*0350*/  FFMA R22, R0, R23, RZ ;  /* 0x0000001700167223 */ /* 0x000fc600000000ff */
[----:B------:R-:W-:Y:S01]  /*0360*/  I2FP.F32.U32 R2, R2 ;  /* 0x0000000200027245 */ /* 0x000fe20000201000 */
[----:B------:R-:W-:-:S04]  /*0370*/  FFMA R24, R22, -R3, R0 ;  /* 0x8000000316187223 */ /* 0x000fc80000000000 */
[----:B------:R-:W-:Y:S01]  /*0380*/  FFMA R23, R23, R24, R22 ;  /* 0x0000001817177223 */ /* 0x000fe20000000016 */
[----:B------:R-:W-:Y:S01]  /*0390*/  FFMA R22, R2, R25, 1.1641532182693481445e-10 ;  /* 0x2f00000002167423 */ /* 0x000fe20000000019 */
[----:B-1----:R-:W-:Y:S06]  /*03a0*/  @!P0 BRA `(.L_x_37) ;  /* 0x00000000000c8947 */ /* 0x002fec0003800000 */
[----:B------:R-:W-:-:S07]  /*03b0*/  MOV R24, 0x3d0 ;  /* 0x000003d000187802 */ /* 0x000fce0000000f00 */
[----:B------:R-:W-:Y:S05]  /*03c0*/  CALL.REL.NOINC `($__internal_0_$__cuda_sm3x_div_rn_noftz_f32_slowpath) ;  /* 0x0000000000e07944 */ /* 0x000fea0003c00000 */
[----:B------:R-:W-:-:S07]  /*03d0*/  IMAD.MOV.U32 R23, RZ, RZ, R2 ;  /* 0x000000ffff177224 */ /* 0x000fce00078e0002 */
.L_x_37:
[----:B------:R-:W-:Y:S05]  /*03e0*/  BSYNC.RECONVERGENT B2 ;  /* 0x0000000000027941 */ /* 0x000fea0003800200 */
.L_x_36:
[----:B------:R-:W-:Y:S01]  /*03f0*/  FSETP.GEU.AND P0, PT, R22, R23, PT ;  /* 0x000000171600720b */ /* 0x000fe20003f0e000 */
[----:B------:R-:W-:Y:S01]  /*0400*/  BSSY.RELIABLE B2, `(.L_x_38) ;  /* 0x000001d000027945 */ /* 0x000fe20003800100 */
[----:B------:R-:W-:Y:S01]  /*0410*/  IMAD.MOV.U32 R23, RZ, RZ, R7 ;  /* 0x000000ffff177224 */ /* 0x000fe200078e0007 */
[----:B------:R-:W-:Y:S01]  /*0420*/  MOV R25, R18 ;  /* 0x0000001200197202 */ /* 0x000fe20000000f00 */
[----:B------:R-:W-:Y:S02]  /*0430*/  IMAD.MOV.U32 R22, RZ, RZ, R19 ;  /* 0x000000ffff167224 */ /* 0x000fe400078e0013 */
[----:B------:R-:W-:-:S07]  /*0440*/  IMAD.MOV.U32 R24, RZ, RZ, R17 ;  /* 0x000000ffff187224 */ /* 0x000fce00078e0011 */
[----:B------:R-:W-:Y:S05]  /*0450*/  @P0 BRA `(.L_x_39) ;  /* 0x00000000005c0947 */ /* 0x000fea0003800000 */
[----:B------:R-:W-:Y:S01]  /*0460*/  SHF.R.U32.HI R23, RZ, 0x2, R16 ;  /* 0x00000002ff177819 */ /* 0x000fe20000011610 */
[----:B------:R-:W-:Y:S02]  /*0470*/  IMAD.SHL.U32 R2, R7, 0x10, RZ ;  /* 0x0000001007027824 */ /* 0x000fe400078e00ff */
[----:B------:R-:W-:Y:S01]  /*0480*/  FADD R0, R0, -1 ;  /* 0xbf80000000007421 */ /* 0x000fe20000000000 */
[----:B------:R-:W-:Y:S01]  /*0490*/  IMAD.MOV.U32 R25, RZ, RZ, 0x2f800000 ;  /* 0x2f800000ff197424 */ /* 0x000fe200078e00ff */
[----:B------:R-:W-:Y:S01]  /*04a0*/  LOP3.LUT R23, R23, R16, RZ, 0x3c, !PT ;  /* 0x0000001017177212 */ /* 0x000fe200078e3cff */
[----:B------:R-:W-:Y:S01]  /*04b0*/  IMAD.MOV.U32 R24, RZ, RZ, R18 ;  /* 0x000000ffff187224 */ /* 0x000fe200078e0012 */
[----:B------:R-:W-:Y:S02]  /*04c0*/  MOV R22, R7 ;  /* 0x0000000700167202 */ /* 0x000fe40000000f00 */
[----:B------:R-:W-:Y:S01]  /*04d0*/  FSETP.GTU.AND P0, PT, R0, RZ, PT ;  /* 0x000000ff0000720b */ /* 0x000fe20003f0c000 */
[----:B------:R-:W-:-:S05]  /*04e0*/  IMAD.SHL.U32 R6, R23, 0x2, RZ ;  /* 0x0000000217067824 */ /* 0x000fca00078e00ff */
[----:B------:R-:W-:Y:S01]  /*04f0*/  LOP3.LUT R2, R23, R6, R2, 0x96, !PT ;  /* 0x0000000617027212 */ /* 0x000fe200078e9602 */
[----:B------:R-:W-:-:S03]  /*0500*/  VIADD R6, R20, 0xb0f8a ;  /* 0x000b0f8a14067836 */ /* 0x000fc60000000000 */
[----:B------:R-:W-:Y:S01]  /*0510*/  LOP3.LUT R23, R2, R7, RZ, 0x3c, !PT ;  /* 0x0000000702177212 */ /* 0x000fe200078e3cff */
[----:B------:R-:W-:Y:S02]  /*0520*/  IMAD.MOV.U32 R7, RZ, RZ, R17 ;  /* 0x000000ffff077224 */ /* 0x000fe400078e0011 */
[----:B------:R-:W-:Y:S05]  /*0530*/  @!P0 BREAK.RELIABLE B2 ;  /* 0x0000000000028942 */ /* 0x000fea0003800100 */
[----:B------:R-:W-:-:S05]  /*0540*/  IMAD.IADD R2, R23, 0x1, R6 ;  /* 0x0000000117027824 */ /* 0x000fca00078e0206 */
[----:B------:R-:W-:-:S05]  /*0550*/  I2FP.F32.U32 R2, R2 ;  /* 0x0000000200027245 */ /* 0x000fca0000201000 */
[----:B------:R-:W-:Y:S01]  /*0560*/  FFMA R2, R2, R25, 1.1641532182693481445e-10 ;  /* 0x2f00000002027423 */ /* 0x000fe20000000019 */
[----:B------:R-:W-:-:S03]  /*0570*/  IMAD.MOV.U32 R25, RZ, RZ, R19 ;  /* 0x000000ffff197224 */ /* 0x000fc600078e0013 */
[----:B------:R-:W-:-:S06]  /*0580*/  FMUL R2, R2, 256 ;  /* 0x4380000002027820 */ /* 0x000fcc0000400000 */
[----:B------:R-:W0:Y:S02]  /*0590*/  F2I.U32.TRUNC.NTZ R2, R2 ;  /* 0x0000000200027305 */ /* 0x000e24000020f000 */
[----:B0-----:R0:W-:Y:S01]  /*05a0*/  STS.U8 [R21+UR4], R2 ;  /* 0x0000000215007988 */ /* 0x0011e20008000004 */
[----:B------:R-:W-:Y:S05]  /*05b0*/  @!P0 BRA `(.L_x_40) ;  /* 0x0000000000308947 */ /* 0x000fea0003800000 */
[----:B------:R-:W-:-:S07]  /*05c0*/  IMAD.MOV.U32 R16, RZ, RZ, R17 ;  /* 0x000000ffff107224 */ /* 0x000fce00078e0011 */
.L_x_39:
[----:B------:R-:W-:Y:S05]  /*05d0*/  BSYNC.RELIABLE B2 ;  /* 0x0000000000027941 */ /* 0x000fea0003800100 */
.L_x_38:
[----:B0-----:R-:W-:Y:S02]  /*05e0*/  VIADD R21, R21, 0x1 ;  /* 0x0000000115157836 */ /* 0x001fe40000000000 */
[----:B------:R-:W-:Y:S01]  /*05f0*/  FADD R3, R3, -1 ;  /* 0xbf80000003037421 */ /* 0x000fe20000000000 */
[----:B------:R-:W-:Y:S01]  /*0600*/  IMAD.MOV.U32 R7, RZ, RZ, R16 ;  /* 0x000000ffff077224 */ /* 0x000fe200078e0010 */
[----:B------:R-:W-:Y:S01]  /*0610*/  MOV R17, R25 ;  /* 0x0000001900117202 */ /* 0x000fe20000000f00 */
[----:B------:R-:W-:Y:S01]  /*0620*/  IMAD.MOV.U32 R20, RZ, RZ, R6 ;  /* 0x000000ffff147224 */ /* 0x000fe200078e0006 */
[----:B------:R-:W-:Y:S01]  /*0630*/  ISETP.NE.AND P0, PT, R21, UR9, PT ;  /* 0x0000000915007c0c */ /* 0x000fe2000bf05270 */
[----:B------:R-:W-:Y:S02]  /*0640*/  IMAD.MOV.U32 R18, RZ, RZ, R22 ;  /* 0x000000ffff127224 */ /* 0x000fe400078e0016 */
[----:B------:R-:W-:Y:S02]  /*0650*/  IMAD.MOV.U32 R19, RZ, RZ, R23 ;  /* 0x000000ffff137224 */ /* 0x000fe400078e0017 */
[----:B------:R-:W-:-:S08]  /*0660*/  IMAD.MOV.U32 R16, RZ, RZ, R24 ;  /* 0x000000ffff107224 */ /* 0x000fd000078e0018 */
[----:B------:R-:W-:Y:S05]  /*0670*/  @P0 BRA `(.L_x_41) ;  /* 0xfffffff800fc0947 */ /* 0x000fea000383ffff */
.L_x_40:
[----:B------:R-:W-:Y:S05]  /*0680*/  BSYNC.RECONVERGENT B0 ;  /* 0x0000000000007941 */ /* 0x000fea0003800200 */
.L_x_35:
[----:B-----5:R1:W-:Y:S04]  /*0690*/  STG.E.64 desc[UR6][R10.64], R6 ;  /* 0x000000060a007986 */ /* 0x0203e8000c101b06 */
[----:B------:R1:W-:Y:S04]  /*06a0*/  STG.E.64 desc[UR6][R10.64+0x8], R24 ;  /* 0x000008180a007986 */ /* 0x0003e8000c101b06 */
[----:B------:R1:W-:Y:S04]  /*06b0*/  STG.E.64 desc[UR6][R10.64+0x10], R22 ;  /* 0x000010160a007986 */ /* 0x0003e8000c101b06 */
[----:B------:R1:W-:Y:S04]  /*06c0*/  STG.E.64 desc[UR6][R10.64+0x18], R4 ;  /* 0x000018040a007986 */ /* 0x0003e8000c101b06 */
[----:B------:R1:W-:Y:S04]  /*06d0*/  STG.E.64 desc[UR6][R10.64+0x28], R8 ;  /* 0x000028080a007986 */ /* 0x0003e8000c101b06 */
[----:B------:R1:W-:Y:S02]  /*06e0*/  STG.E desc[UR6][R10.64+0x20], R15 ;  /* 0x0000200f0a007986 */ /* 0x0003e4000c101906 */
.L_x_34:
[----:B------:R-:W-:Y:S05]  /*06f0*/  BSYNC.RECONVERGENT B1 ;  /* 0x0000000000017941 */ /* 0x000fea0003800200 */
.L_x_33:
[----:B------:R-:W-:Y:S05]  /*0700*/  WARPSYNC.ALL ;  /* 0x0000000000007948 */ /* 0x000fea0003800000 */
[----:B------:R-:W-:Y:S06]  /*0710*/  BAR.SYNC.DEFER_BLOCKING 0x0 ;  /* 0x0000000000007b1d */ /* 0x000fec0000010000 */
[----:B0-----:R-:W0:Y:S04]  /*0720*/  LDS.U8 R3, [R14+UR4] ;  /* 0x000000040e037984 */ /* 0x001e280008000000 */
[----:B0-----:R-:W-:Y:S01]  /*0730*/  STG.E.U8 desc[UR6][R12.64], R3 ;  /* 0x000000030c007986 */ /* 0x001fe2000c101106 */
[----:B------:R-:W-:Y:S05]  /*0740*/  EXIT ;  /* 0x000000000000794d */ /* 0x000fea0003800000 */
        .weak           $__internal_0_$__cuda_sm3x_div_rn_noftz_f32_slowpath
        .type           $__internal_0_$__cuda_sm3x_div_rn_noftz_f32_slowpath,@function
        .size           $__internal_0_$__cuda_sm3x_div_rn_noftz_f32_slowpath,(.L_x_63 - $__internal_0_$__cuda_sm3x_div_rn_noftz_f32_slowpath)
$__internal_0_$__cuda_sm3x_div_rn_noftz_f32_slowpath:
[--C-:B------:R-:W-:Y:S01]  /*0750*/  SHF.R.U32.HI R2, RZ, 0x17, R3.reuse ;  /* 0x00000017ff027819 */ /* 0x100fe20000011603 */
[----:B------:R-:W-:Y:S01]  /*0760*/  BSSY.RECONVERGENT B3, `(.L_x_42) ;  /* 0x0000064000037945 */ /* 0x000fe20003800200 */
[----:B------:R-:W-:Y:S02]  /*0770*/  IMAD.MOV.U32 R23, RZ, RZ, R3 ;  /* 0x000000ffff177224 */ /* 0x000fe400078e0003 */
[----:B------:R-:W-:Y:S02]  /*0780*/  LOP3.LUT R28, R2, 0xff, RZ, 0xc0, !PT ;  /* 0x000000ff021c7812 */ /* 0x000fe400078ec0ff */
[----:B------:R-:W-:-:S03]  /*0790*/  SHF.R.U32.HI R2, RZ, 0x17, R0 ;  /* 0x00000017ff027819 */ /* 0x000fc60000011600 */
[----:B------:R-:W-:Y:S01]  /*07a0*/  VIADD R29, R28, 0xffffffff ;  /* 0xffffffff1c1d7836 */ /* 0x000fe20000000000 */
[----:B------:R-:W-:Y:S01]  /*07b0*/  LOP3.LUT R27, R2, 0xff, RZ, 0xc0, !PT ;  /* 0x000000ff021b7812 */ /* 0x000fe200078ec0ff */
[----:B------:R-:W-:-:S03]  /*07c0*/  IMAD.MOV.U32 R2, RZ, RZ, R0 ;  /* 0x000000ffff027224 */ /* 0x000fc600078e0000 */
[----:B------:R-:W-:Y:S02]  /*07d0*/  ISETP.GT.U32.AND P0, PT, R29, 0xfd, PT ;  /* 0x000000fd1d00780c */ /* 0x000fe40003f04070 */
[----:B------:R-:W-:-:S04]  /*07e0*/  IADD3 R26, PT, PT, R27, -0x1, RZ ;  /* 0xffffffff1b1a7810 */ /* 0x000fc80007ffe0ff */
[----:B------:R-:W-:-:S13]  /*07f0*/  ISETP.GT.U32.OR P0, PT, R26, 0xfd, P0 ;  /* 0x000000fd1a00780c */ /* 0x000fda0000704470 */
[----:B------:R-:W-:Y:S01]  /*0800*/  @!P0 IMAD.MOV.U32 R25, RZ, RZ, RZ ;  /* 0x000000ffff198224 */ /* 0x000fe200078e00ff */
[----:B------:R-:W-:Y:S06]  /*0810*/  @!P0 BRA `(.L_x_43) ;  /* 0x00000000005c8947 */ /* 0x000fec0003800000 */
[----:B------:R-:W-:Y:S02]  /*0820*/  FSETP.GTU.FTZ.AND P0, PT, |R0|, +INF , PT ;  /* 0x7f8000000000780b */ /* 0x000fe40003f1c200 */
[----:B------:R-:W-:-:S04]  /*0830*/  FSETP.GTU.FTZ.AND P1, PT, |R3|, +INF , PT ;  /* 0x7f8000000300780b */ /* 0x000fc80003f3c200 */
[----:B------:R-:W-:-:S13]  /*0840*/  PLOP3.LUT P0, PT, P0, P1, PT, 0xf8, 0x8f ;  /* 0x00000000008f781c */ /* 0x000fda0000703f70 */
[----:B------:R-:W-:Y:S05]  /*0850*/  @P0 BRA `(.L_x_44) ;  /* 0x00000004004c0947 */ /* 0x000fea0003800000 */
[----:B------:R-:W-:-:S13]  /*0860*/  LOP3.LUT P0, RZ, R23, 0x7fffffff, R2, 0xc8, !PT ;  /* 0x7fffffff17ff7812 */ /* 0x000fda000780c802 */
[----:B------:R-:W-:Y:S05]  /*0870*/  @!P0 BRA `(.L_x_45) ;  /* 0x00000004003c8947 */ /* 0x000fea0003800000 */
[C---:B------:R-:W-:Y:S02]  /*0880*/  FSETP.NEU.FTZ.AND P2, PT, |R0|.reuse, +INF , PT ;  /* 0x7f8000000000780b */ /* 0x040fe40003f5d200 */
[----:B------:R-:W-:Y:S02]  /*0890*/  FSETP.NEU.FTZ.AND P1, PT, |R3|, +INF , PT ;  /* 0x7f8000000300780b */ /* 0x000fe40003f3d200 */
[----:B------:R-:W-:-:S11]  /*08a0*/  FSETP.NEU.FTZ.AND P0, PT, |R0|, +INF , PT ;  /* 0x7f8000000000780b */ /* 0x000fd60003f1d200 */
[----:B------:R-:W-:Y:S05]  /*08b0*/  @!P1 BRA !P2, `(.L_x_45) ;  /* 0x00000004002c9947 */ /* 0x000fea0005000000 */
[----:B------:R-:W-:-:S04]  /*08c0*/  LOP3.LUT P2, RZ, R2, 0x7fffffff, RZ, 0xc0, !PT ;  /* 0x7fffffff02ff7812 */ /* 0x000fc8000784c0ff */
[----:B------:R-:W-:-:S13]  /*08d0*/  PLOP3.LUT P1, PT, P1, P2, PT, 0x2f, 0xf2 ;  /* 0x0000000000f2781c */ /* 0x000fda0000f24577 */
[----:B------:R-:W-:Y:S05]  /*08e0*/  @P1 BRA `(.L_x_46) ;  /* 0x0000000400181947 */ /* 0x000fea0003800000 */
[----:B------:R-:W-:-:S04]  /*08f0*/  LOP3.LUT P1, RZ, R23, 0x7fffffff, RZ, 0xc0, !PT ;  /* 0x7fffffff17ff7812 */ /* 0x000fc8000782c0ff */
[----:B------:R-:W-:-:S13]  /*0900*/  PLOP3.LUT P0, PT, P0, P1, PT, 0x2f, 0xf2 ;  /* 0x0000000000f2781c */ /* 0x000fda0000702577 */
[----:B------:R-:W-:Y:S05]  /*0910*/  @P0 BRA `(.L_x_47) ;  /* 0x0000000400000947 */ /* 0x000fea0003800000 */
[----:B------:R-:W-:Y:S02]  /*0920*/  ISETP.GE.AND P0, PT, R26, RZ, PT ;  /* 0x000000ff1a00720c */ /* 0x000fe40003f06270 */
[----:B------:R-:W-:-:S11]  /*0930*/  ISETP.GE.AND P1, PT, R29, RZ, PT ;  /* 0x000000ff1d00720c */ /* 0x000fd60003f26270 */
[----:B------:R-:W-:Y:S02]  /*0940*/  @P0 IMAD.MOV.U32 R25, RZ, RZ, RZ ;  /* 0x000000ffff190224 */ /* 0x000fe400078e00ff */
[----:B------:R-:W-:Y:S01]  /*0950*/  @!P0 FFMA R2, R0, 1.84467440737095516160e+19, RZ ;  /* 0x5f80000000028823 */ /* 0x000fe200000000ff */
[----:B------:R-:W-:Y:S02]  /*0960*/  @!P0 IMAD.MOV.U32 R25, RZ, RZ, -0x40 ;  /* 0xffffffc0ff198424 */ /* 0x000fe400078e00ff */
[----:B------:R-:W-:-:S03]  /*0970*/  @!P1 FFMA R23, R3, 1.84467440737095516160e+19, RZ ;  /* 0x5f80000003179823 */ /* 0x000fc600000000ff */
[----:B------:R-:W-:-:S07]  /*0980*/  @!P1 IADD3 R25, PT, PT, R25, 0x40, RZ ;  /* 0x0000004019199810 */ /* 0x000fce0007ffe0ff */
.L_x_43:
[----:B------:R-:W-:Y:S01]  /*0990*/  LEA R26, R28, 0xc0800000, 0x17 ;  /* 0xc08000001c1a7811 */ /* 0x000fe200078eb8ff */
[----:B------:R-:W-:Y:S01]  /*09a0*/  VIADD R27, R27, 0xffffff81 ;  /* 0xffffff811b1b7836 */ /* 0x000fe20000000000 */
[----:B------:R-:W-:Y:S03]  /*09b0*/  BSSY.RECONVERGENT B4, `(.L_x_48) ;  /* 0x0000035000047945 */ /* 0x000fe60003800200 */
[----:B------:R-:W-:Y:S01]  /*09c0*/  IMAD.IADD R26, R23, 0x1, -R26 ;  /* 0x00000001171a7824 */ /* 0x000fe200078e0a1a */
[C---:B------:R-:W-:Y:S01]  /*09d0*/  IADD3 R28, PT, PT, R27.reuse, 0x7f, -R28 ;  /* 0x0000007f1b1c7810 */ /* 0x040fe20007ffe81c */
[----:B------:R-:W-:Y:S02]  /*09e0*/  IMAD R2, R27, -0x800000, R2 ;  /* 0xff8000001b027824 */ /* 0x000fe400078e0202 */
[----:B------:R-:W0:Y:S01]  /*09f0*/  MUFU.RCP R23, R26 ;  /* 0x0000001a00177308 */ /* 0x000e220000001000 */
[----:B------:R-:W-:Y:S01]  /*0a00*/  FADD.FTZ R27, -R26, -RZ ;  /* 0x800000ff1a1b7221 */ /* 0x000fe20000010100 */
[----:B------:R-:W-:-:S03]  /*0a10*/  IMAD.IADD R29, R28, 0x1, R25 ;  /* 0x000000011c1d7824 */ /* 0x000fc600078e0219 */
[----:B0-----:R-:W-:-:S04]  /*0a20*/  FFMA R28, R23, R27, 1 ;  /* 0x3f800000171c7423 */ /* 0x001fc8000000001b */
[----:B------:R-:W-:-:S04]  /*0a30*/  FFMA R30, R23, R28, R23 ;  /* 0x0000001c171e7223 */ /* 0x000fc80000000017 */
[----:B------:R-:W-:-:S04]  /*0a40*/  FFMA R23, R2, R30, RZ ;  /* 0x0000001e02177223 */ /* 0x000fc800000000ff */
[----:B------:R-:W-:-:S04]  /*0a50*/  FFMA R28, R27, R23, R2 ;  /* 0x000000171b1c7223 */ /* 0x000fc80000000002 */
[----:B------:R-:W-:-:S04]  /*0a60*/  FFMA R25, R30, R28, R23 ;  /* 0x0000001c1e197223 */ /* 0x000fc80000000017 */
[----:B------:R-:W-:-:S04]  /*0a70*/  FFMA R28, R27, R25, R2 ;  /* 0x000000191b1c7223 */ /* 0x000fc80000000002 */
[----:B------:R-:W-:-:S05]  /*0a80*/  FFMA R2, R30, R28, R25 ;  /* 0x0000001c1e027223 */ /* 0x000fca0000000019 */
[----:B------:R-:W-:-:S04]  /*0a90*/  SHF.R.U32.HI R23, RZ, 0x17, R2 ;  /* 0x00000017ff177819 */ /* 0x000fc80000011602 */
[----:B------:R-:W-:-:S05]  /*0aa0*/  LOP3.LUT R23, R23, 0xff, RZ, 0xc0, !PT ;  /* 0x000000ff17177812 */ /* 0x000fca00078ec0ff */
[----:B------:R-:W-:-:S04]  /*0ab0*/  IMAD.IADD R27, R23, 0x1, R29 ;  /* 0x00000001171b7824 */ /* 0x000fc800078e021d */
[----:B------:R-:W-:-:S05]  /*0ac0*/  VIADD R23, R27, 0xffffffff ;  /* 0xffffffff1b177836 */ /* 0x000fca0000000000 */
[----:B------:R-:W-:-:S13]  /*0ad0*/  ISETP.GE.U32.AND P0, PT, R23, 0xfe, PT ;  /* 0x000000fe1700780c */ /* 0x000fda0003f06070 */
[----:B------:R-:W-:Y:S05]  /*0ae0*/  @!P0 BRA `(.L_x_49) ;  /* 0x0000000000808947 */ /* 0x000fea0003800000 */
[----:B------:R-:W-:-:S13]  /*0af0*/  ISETP.GT.AND P0, PT, R27, 0xfe, PT ;  /* 0x000000fe1b00780c */ /* 0x000fda0003f04270 */
[----:B------:R-:W-:Y:S05]  /*0b00*/  @P0 BRA `(.L_x_50) ;  /* 0x00000000006c0947 */ /* 0x000fea0003800000 */
[----:B------:R-:W-:-:S13]  /*0b10*/  ISETP.GE.AND P0, PT, R27, 0x1, PT ;  /* 0x000000011b00780c */ /* 0x000fda0003f06270 */
[----:B------:R-:W-:Y:S05]  /*0b20*/  @P0 BRA `(.L_x_51) ;  /* 0x0000000000740947 */ /* 0x000fea0003800000 */
[----:B------:R-:W-:Y:S02]  /*0b30*/  ISETP.GE.AND P0, PT, R27, -0x18, PT ;  /* 0xffffffe81b00780c */ /* 0x000fe40003f06270 */
[----:B------:R-:W-:-:S11]  /*0b40*/  LOP3.LUT R2, R2, 0x80000000, RZ, 0xc0, !PT ;  /* 0x8000000002027812 */ /* 0x000fd600078ec0ff */
[----:B------:R-:W-:Y:S05]  /*0b50*/  @!P0 BRA `(.L_x_51) ;  /* 0x0000000000688947 */ /* 0x000fea0003800000 */
[CCC-:B------:R-:W-:Y:S01]  /*0b60*/  FFMA.RP R23, R30.reuse, R28.reuse, R25.reuse ;  /* 0x0000001c1e177223 */ /* 0x1c0fe20000008019 */
[CCC-:B------:R-:W-:Y:S01]  /*0b70*/  FFMA.RM R26, R30.reuse, R28.reuse, R25.reuse ;  /* 0x0000001c1e1a7223 */ /* 0x1c0fe20000004019 */
[----:B------:R-:W-:Y:S01]  /*0b80*/  FFMA.RZ R25, R30, R28, R25 ;  /* 0x0000001c1e197223 */ /* 0x000fe2000000c019 */
[C---:B------:R-:W-:Y:S02]  /*0b90*/  ISETP.NE.AND P1, PT, R27.reuse, RZ, PT ;  /* 0x000000ff1b00720c */ /* 0x040fe40003f25270 */
[----:B------:R-:W-:Y:S02]  /*0ba0*/  ISETP.NE.AND P2, PT, R27, RZ, PT ;  /* 0x000000ff1b00720c */ /* 0x000fe40003f45270 */
[----:B------:R-:W-:Y:S02]  /*0bb0*/  LOP3.LUT R25, R25, 0x7fffff, RZ, 0xc0, !PT ;  /* 0x007fffff19197812 */ /* 0x000fe400078ec0ff */
[----:B------:R-:W-:Y:S01]  /*0bc0*/  FSETP.NEU.FTZ.AND P0, PT, R23, R26, PT ;  /* 0x0000001a1700720b */ /* 0x000fe20003f1d000 */
[----:B------:R-:W-:Y:S01]  /*0bd0*/  IMAD.MOV R23, RZ, RZ, -R27 ;  /* 0x000000ffff177224 */ /* 0x000fe200078e0a1b */
[----:B------:R-:W-:-:S02]  /*0be0*/  LOP3.LUT R25, R25, 0x800000, RZ, 0xfc, !PT ;  /* 0x0080000019197812 */ /* 0x000fc400078efcff */
[----:B------:R-:W-:-:S04]  /*0bf0*/  IADD3 R26, PT, PT, R27, 0x20, RZ ;  /* 0x000000201b1a7810 */ /* 0x000fc80007ffe0ff */
[----:B------:R-:W-:-:S04]  /*0c00*/  SHF.L.U32 R26, R25, R26, RZ ;  /* 0x0000001a191a7219 */ /* 0x000fc800000006ff */
[----:B------:R-:W-:Y:S02]  /*0c10*/  ISETP.NE.AND P1, PT, R26, RZ, P1 ;  /* 0x000000ff1a00720c */ /* 0x000fe40000f25270 */
[----:B------:R-:W-:Y:S02]  /*0c20*/  SEL R26, R23, RZ, P2 ;  /* 0x000000ff171a7207 */ /* 0x000fe40001000000 */
[----:B------:R-:W-:Y:S02]  /*0c30*/  PLOP3.LUT P0, PT, P0, P1, PT, 0xf8, 0x8f ;  /* 0x00000000008f781c */ /* 0x000fe40000703f70 */
[----:B------:R-:W-:Y:S02]  /*0c40*/  SHF.R.U32.HI R26, RZ, R26, R25 ;  /* 0x0000001aff1a7219 */ /* 0x000fe40000011619 */
[----:B------:R-:W-:Y:S02]  /*0c50*/  SEL R23, RZ, 0x1, !P0 ;  /* 0x00000001ff177807 */ /* 0x000fe40004000000 */
[----:B------:R-:W-:-:S04]  /*0c60*/  SHF.R.U32.HI R28, RZ, 0x1, R26 ;  /* 0x00000001ff1c7819 */ /* 0x000fc8000001161a */
[----:B------:R-:W-:-:S04]  /*0c70*/  LOP3.LUT R23, R23, 0x1, R28, 0xf8, !PT ;  /* 0x0000000117177812 */ /* 0x000fc800078ef81c */
[----:B------:R-:W-:-:S05]  /*0c80*/  LOP3.LUT R23, R23, R26, RZ, 0xc0, !PT ;  /* 0x0000001a17177212 */ /* 0x000fca00078ec0ff */
[----:B------:R-:W-:-:S05]  /*0c90*/  IMAD.IADD R23, R28, 0x1, R23 ;  /* 0x000000011c177824 */ /* 0x000fca00078e0217 */
[----:B------:R-:W-:Y:S01]  /*0ca0*/  LOP3.LUT R2, R23, R2, RZ, 0xfc, !PT ;  /* 0x0000000217027212 */ /* 0x000fe200078efcff */
[----:B------:R-:W-:Y:S06]  /*0cb0*/  BRA `(.L_x_51) ;  /* 0x0000000000107947 */ /* 0x000fec0003800000 */
.L_x_50:
[----:B------:R-:W-:-:S04]  /*0cc0*/  LOP3.LUT R2, R2, 0x80000000, RZ, 0xc0, !PT ;  /* 0x8000000002027812 */ /* 0x000fc800078ec0ff */
[----:B------:R-:W-:Y:S01]  /*0cd0*/  LOP3.LUT R2, R2, 0x7f800000, RZ, 0xfc, !PT ;  /* 0x7f80000002027812 */ /* 0x000fe200078efcff */
[----:B------:R-:W-:Y:S06]  /*0ce0*/  BRA `(.L_x_51) ;  /* 0x0000000000047947 */ /* 0x000fec0003800000 */
.L_x_49:
[----:B------:R-:W-:-:S07]  /*0cf0*/  IMAD R2, R29, 0x800000, R2 ;  /* 0x008000001d027824 */ /* 0x000fce00078e0202 */
.L_x_51:
[----:B------:R-:W-:Y:S05]  /*0d00*/  BSYNC.RECONVERGENT B4 ;  /* 0x0000000000047941 */ /* 0x000fea0003800200 */
.L_x_48:
[----:B------:R-:W-:Y:S05]  /*0d10*/  BRA `(.L_x_52) ;  /* 0x0000000000207947 */ /* 0x000fea0003800000 */
.L_x_47:
[----:B------:R-:W-:-:S04]  /*0d20*/  LOP3.LUT R2, R23, 0x80000000, R2, 0x48, !PT ;  /* 0x8000000017027812 */ /* 0x000fc800078e4802 */
[----:B------:R-:W-:Y:S01]  /*0d30*/  LOP3.LUT R2, R2, 0x7f800000, RZ, 0xfc, !PT ;  /* 0x7f80000002027812 */ /* 0x000fe200078efcff */
[----:B------:R-:W-:Y:S06]  /*0d40*/  BRA `(.L_x_52) ;  /* 0x0000000000147947 */ /* 0x000fec0003800000 */
.L_x_46:
[----:B------:R-:W-:Y:S01]  /*0d50*/  LOP3.LUT R2, R23, 0x80000000, R2, 0x48, !PT ;  /* 0x8000000017027812 */ /* 0x000fe200078e4802 */
[----:B------:R-:W-:Y:S06]  /*0d60*/  BRA `(.L_x_52) ;  /* 0x00000000000c7947 */ /* 0x000fec0003800000 */
.L_x_45:
[----:B------:R-:W0:Y:S01]  /*0d70*/  MUFU.RSQ R2, -QNAN ;  /* 0xffc0000000027908 */ /* 0x000e220000001400 */
[----:B------:R-:W-:Y:S05]  /*0d80*/  BRA `(.L_x_52) ;  /* 0x0000000000047947 */ /* 0x000fea0003800000 */
.L_x_44:
[----:B------:R-:W-:-:S07]  /*0d90*/  FADD.FTZ R2, R0, R3 ;  /* 0x0000000300027221 */ /* 0x000fce0000010000 */
.L_x_52:
[----:B------:R-:W-:Y:S05]  /*0da0*/  BSYNC.RECONVERGENT B3 ;  /* 0x0000000000037941 */ /* 0x000fea0003800200 */
.L_x_42:
[----:B------:R-:W-:-:S04]  /*0db0*/  IMAD.MOV.U32 R25, RZ, RZ, 0x0 ;  /* 0x00000000ff197424 */ /* 0x000fc800078e00ff */
[----:B0-----:R-:W-:Y:S05]  /*0dc0*/  RET.REL.NODEC R24 `(perturb) ;  /* 0xfffffff0188c7950 */ /* 0x001fea0003c3ffff */
.L_x_53:
        /* <DEDUP_REMOVED lines=11> */
.L_x_63:


//--------------------- .text.setup_kernel        --------------------------
	.section	.text.setup_kernel,"ax",@progbits
	.align	128
        .global         setup_kernel
        .type           setup_kernel,@function
        .size           setup_kernel,(.L_x_71 - setup_kernel)
        .other          setup_kernel,@"STO_CUDA_ENTRY STV_DEFAULT"
setup_kernel:
.text.setup_kernel:
        /* <DEDUP_REMOVED lines=9> */
[----:B------:R-:W-:Y:S01]  /*0090*/  CS2R R2, SR_CLOCKLO ;  /* 0x0000000000027805 */ /* 0x000fe20000015000 */
[----:B------:R-:W1:Y:S05]  /*00a0*/  LDC.64 R6, c[0x0][0x388] ;  /* 0x0000e200ff067b82 */ /* 0x000e6a0000000a00 */
[----:B------:R-:W-:Y:S01]  /*00b0*/  LOP3.LUT R0, R2, 0xaad26b49, RZ, 0x3c, !PT ;  /* 0xaad26b4902007812 */ /* 0x000fe200078e3cff */
[----:B------:R-:W-:Y:S01]  /*00c0*/  BSSY.RECONVERGENT B0, `(.L_x_54) ;  /* 0x00000e0000007945 */ /* 0x000fe20003800200 */
[----:B------:R-:W-:Y:S02]  /*00d0*/  LOP3.LUT R2, R3, 0xf7dcefdd, RZ, 0x3c, !PT ;  /* 0xf7dcefdd03027812 */ /* 0x000fe400078e3cff */
[----:B------:R-:W-:Y:S01]  /*00e0*/  ISETP.NE.AND P0, PT, R13, RZ, PT ;  /* 0x000000ff0d00720c */ /* 0x000fe20003f05270 */
[----:B------:R-:W-:-:S02]  /*00f0*/  IMAD R0, R0, 0x4182bed5, RZ ;  /* 0x4182bed500007824 */ /* 0x000fc400078e02ff */
[----:B------:R-:W-:Y:S02]  /*0100*/  IMAD R3, R2, -0x658354e5, RZ ;  /* 0x9a7cab1b02037824 */ /* 0x000fe400078e02ff */
[C---:B------:R-:W-:Y:S01]  /*0110*/  VIADD R5, R0.reuse, 0x75bcd15 ;  /* 0x075bcd1500057836 */ /* 0x040fe20000000000 */
[C---:B------:R-:W-:Y:S01]  /*0120*/  LOP3.LUT R8, R0.reuse, 0x159a55e5, RZ, 0x3c, !PT ;  /* 0x159a55e500087812 */ /* 0x040fe200078e3cff */
[C---:B------:R-:W-:Y:S01]  /*0130*/  VIADD R11, R0.reuse, 0x583f19 ;  /* 0x00583f19000b7836 */ /* 0x040fe20000000000 */
[----:B------:R-:W-:Y:S01]  /*0140*/  IADD3 R4, PT, PT, R0, 0x64f0c9, R3 ;  /* 0x0064f0c900047810 */ /* 0x000fe20007ffe003 */
[C---:B------:R-:W-:Y:S01]  /*0150*/  VIADD R9, R3.reuse, 0x1f123bb5 ;  /* 0x1f123bb503097836 */ /* 0x040fe20000000000 */
[----:B------:R-:W-:Y:S01]  /*0160*/  LOP3.LUT R10, R3, 0x5491333, RZ, 0x3c, !PT ;  /* 0x05491333030a7812 */ /* 0x000fe200078e3cff */
[----:B-1----:R-:W-:-:S05]  /*0170*/  IMAD.WIDE R6, R13, 0x30, R6 ;  /* 0x000000300d067825 */ /* 0x002fca00078e0206 */
[----:B0-----:R0:W-:Y:S04]  /*0180*/  STG.E.64 desc[UR4][R6.64], R4 ;  /* 0x0000000406007986 */ /* 0x0011e8000c101b04 */
[----:B------:R0:W-:Y:S04]  /*0190*/  STG.E.64 desc[UR4][R6.64+0x8], R8 ;  /* 0x0000080806007986 */ /* 0x0001e8000c101b04 */
[----:B------:R0:W-:Y:S01]  /*01a0*/  STG.E.64 desc[UR4][R6.64+0x10], R10 ;  /* 0x0000100a06007986 */ /* 0x0001e2000c101b04 */
[----:B------:R-:W-:Y:S05]  /*01b0*/  @!P0 BRA `(.L_x_55) ;  /* 0x0000000c00408947 */ /* 0x000fea0003800000 */
[----:B------:R-:W-:Y:S01]  /*01c0*/  SHF.R.S32.HI R0, RZ, 0x1f, R13 ;  /* 0x0000001fff007819 */ /* 0x000fe2000001140d */
[----:B------:R-:W-:-:S07]  /*01d0*/  IMAD.MOV.U32 R12, RZ, RZ, RZ ;  /* 0x000000ffff0c7224 */ /* 0x000fce00078e00ff */
.L_x_61:
[----:B-1----:R-:W-:Y:S01]  /*01e0*/  LOP3.LUT R2, R13, 0x3, RZ, 0xc0, !PT ;  /* 0x000000030d027812 */ /* 0x002fe200078ec0ff */
[----:B------:R-:W-:Y:S03]  /*01f0*/  BSSY.RECONVERGENT B1, `(.L_x_56) ;  /* 0x00000c6000017945 */ /* 0x000fe60003800200 */
[----:B------:R-:W-:-:S04]  /*0200*/  ISETP.NE.U32.AND P0, PT, R2, RZ, PT ;  /* 0x000000ff0200720c */ /* 0x000fc80003f05070 */
[----:B------:R-:W-:-:S13]  /*0210*/  ISETP.NE.AND.EX P0, PT, RZ, RZ, PT, P0 ;  /* 0x000000ffff00720c */ /* 0x000fda0003f05300 */
[----:B------:R-:W-:Y:S05]  /*0220*/  @!P0 BRA `(.L_x_57) ;  /* 0x0000000c00088947 */ /* 0x000fea0003800000 */
[----:B0-----:R-:W0:Y:S01]  /*0230*/  LDC.64 R8, c[0x4][RZ] ;  /* 0x01000000ff087b82 */ /* 0x001e220000000a00 */
[----:B------:R-:W-:Y:S02]  /*0240*/  IMAD.MOV.U32 R14, RZ, RZ, RZ ;  /* 0x000000ffff0e7224 */ /* 0x000fe400078e00ff */
[----:B0-----:R-:W-:-:S07]  /*0250*/  IMAD.WIDE.U32 R8, R12, 0xc80, R8 ;  /* 0x00000c800c087825 */ /* 0x001fce00078e0008 */
.L_x_60:
[----:B-1----:R-:W-:Y:S01]  /*0260*/  IMAD.MOV.U32 R15, RZ, RZ, RZ ;  /* 0x000000ffff0f7224 */ /* 0x002fe200078e00ff */
[----:B------:R-:W-:Y:S01]  /*0270*/  CS2R R2, SRZ ;  /* 0x0000000000027805 */ /* 0x000fe2000001ff00 */
[----:B------:R-:W-:Y:S01]  /*0280*/  IMAD.MOV.U32 R17, RZ, RZ, RZ ;  /* 0x000000ffff117224 */ /* 0x000fe200078e00ff */
[----:B------:R-:W-:-:S07]  /*0290*/  CS2R R4, SRZ ;  /* 0x0000000000047805 */ /* 0x000fce000001ff00 */
.L_x_59:
[----:B------:R-:W-:-:S05]  /*02a0*/  IMAD.WIDE.U32 R10, R17, 0x4, R6 ;  /* 0x00000004110a7825 */ /* 0x000fca00078e0006 */
[----:B------:R0:W5:Y:S01]  /*02b0*/  LDG.E R16, desc[UR4][R10.64+0x4] ;  /* 0x000004040a107981 */ /* 0x000162000c1e1900 */
[----:B------:R-:W-:-:S07]  /*02c0*/  IMAD.MOV.U32 R19, RZ, RZ, RZ ;  /* 0x000000ffff137224 */ /* 0x000fce00078e00ff */
.L_x_58:
[----:B-----5:R-:W-:Y:S01]  /*02d0*/  SHF.R.U32.HI R24, RZ, R19, R16 ;  /* 0x00000013ff187219 */ /* 0x020fe20000011610 */
[----:B0-----:R-:W-:-:S03]  /*02e0*/  IMAD.SHL.U32 R10, R17, 0x20, RZ ;  /* 0x00000020110a7824 */ /* 0x001fc600078e00ff */
[----:B------:R-:W-:Y:S01]  /*02f0*/  LOP3.LUT R11, R24, 0x1, RZ, 0xc0, !PT ;  /* 0x00000001180b7812 */ /* 0x000fe200078ec0ff */
[----:B------:R-:W-:-:S03]  /*0300*/  IMAD.IADD R10, R10, 0x1, R19 ;  /* 0x000000010a0a7824 */ /* 0x000fc600078e0213 */
[----:B------:R-:W-:Y:S01]  /*0310*/  ISETP.NE.U32.AND P0, PT, R11, 0x1, PT ;  /* 0x000000010b00780c */ /* 0x000fe20003f05070 */
[----:B------:R-:W-:-:S03]  /*0320*/  IMAD R11, R10, 0x5, RZ ;  /* 0x000000050a0b7824 */ /* 0x000fc600078e02ff */
[----:B------:R-:W-:Y:S01]  /*0330*/  R2P PR, R24, 0x7e ;  /* 0x0000007e18007804 */ /* 0x000fe20000000000 */
[----:B------:R-:W-:-:S08]  /*0340*/  IMAD.WIDE.U32 R10, R11, 0x4, R8 ;  /* 0x000000040b0a7825 */ /* 0x000fd000078e0008 */
[----:B------:R-:W2:Y:S04]  /*0350*/  @!P0 LDG.E R18, desc[UR4][R10.64] ;  /* 0x000000040a128981 */ /* 0x000ea8000c1e1900 */
[----:B------:R-:W3:Y:S04]  /*0360*/  @!P0 LDG.E R20, desc[UR4][R10.64+0x10] ;  /* 0x000010040a148981 */ /* 0x000ee8000c1e1900 */
[----:B------:R-:W4:Y:S04]  /*0370*/  @P1 LDG.E R22, desc[UR4][R10.64+0x14] ;  /* 0x000014040a161981 */ /* 0x000f28000c1e1900 */
[----:B------:R-:W4:Y:S04]  /*0380*/  @P2 LDG.E R26, desc[UR4][R10.64+0x28] ;  /* 0x000028040a1a2981 */ /* 0x000f28000c1e1900 */
[----:B------:R-:W4:Y:S04]  /*0390*/  @!P0 LDG.E R21, desc[UR4][R10.64+0x4] ;  /* 0x000004040a158981 */ /* 0x000f28000c1e1900 */
[----:B------:R-:W4:Y:S04]  /*03a0*/  @!P0 LDG.E R23, desc[UR4][R10.64+0xc] ;  /* 0x00000c040a178981 */ /* 0x000f28000c1e1900 */
[----:B------:R-:W4:Y:S04]  /*03b0*/  @P1 LDG.E R25, desc[UR4][R10.64+0x18] ;  /* 0x000018040a191981 */ /* 0x000f28000c1e1900 */
[----:B------:R-:W4:Y:S04]  /*03c0*/  @P3 LDG.E R28, desc[UR4][R10.64+0x3c] ;  /* 0x00003c040a1c3981 */ /* 0x000f28000c1e1900 */
[----:B------:R-:W4:Y:S01]  /*03d0*/  @P6 LDG.E R27, desc[UR4][R10.64+0x7c] ;  /* 0x00007c040a1b6981 */ /* 0x000f22000c1e1900 */
[----:B--2---:R-:W-:-:S03]  /*03e0*/  @!P0 LOP3.LUT R15, R15, R18, RZ, 0x3c, !PT ;  /* 0x000000120f0f8212 */ /* 0x004fc600078e3cff */
[----:B------:R-:W2:Y:S01]  /*03f0*/  @!P0 LDG.E R18, desc[UR4][R10.64+0x8] ;  /* 0x000008040a128981 */ /* 0x000ea2000c1e1900 */
[----:B---3--:R-:W-:-:S03]  /*0400*/  @!P0 LOP3.LUT R3, R3, R20, RZ, 0x3c, !PT ;  /* 0x0000001403038212 */ /* 0x008fc600078e3cff */
[----:B------:R-:W3:Y:S01]  /*0410*/  @P1 LDG.E R20, desc[UR4][R10.64+0x24] ;  /* 0x000024040a141981 */ /* 0x000ee2000c1e1900 */
[----:B----4-:R-:W-:-:S03]  /*0420*/  @P1 LOP3.LUT R15, R15, R22, RZ, 0x3c, !PT ;  /* 0x000000160f0f1212 */ /* 0x010fc600078e3cff */
[----:B------:R-:W4:Y:S01]  /*0430*/  @P2 LDG.E R22, desc[UR4][R10.64+0x38] ;  /* 0x000038040a162981 */ /* 0x000f22000c1e1900 */
[----:B------:R-:W-:-:S03]  /*0440*/  @P2 LOP3.LUT R15, R15, R26, RZ, 0x3c, !PT ;  /* 0x0000001a0f0f2212 */ /* 0x000fc600078e3cff */
[----:B------:R-:W4:Y:S01]  /*0450*/  @P4 LDG.E R26, desc[UR4][R10.64+0x50] ;  /* 0x000050040a1a4981 */ /* 0x000f22000c1e1900 */
[----:B------:R-:W-:-:S03]  /*0460*/  @!P0 LOP3.LUT R4, R4, R21, RZ, 0x3c, !PT ;  /* 0x0000001504048212 */ /* 0x000fc600078e3cff */
[----:B------:R-:W4:Y:S01]  /*0470*/  @P1 LDG.E R21, desc[UR4][R10.64+0x20] ;  /* 0x000020040a151981 */ /* 0x000f22000c1e1900 */
[----:B------:R-:W-:-:S03]  /*0480*/  @!P0 LOP3.LUT R2, R2, R23, RZ, 0x3c, !PT ;  /* 0x0000001702028212 */ /* 0x000fc600078e3cff */
[----:B------:R-:W4:Y:S01]  /*0490*/  @P2 LDG.E R23, desc[UR4][R10.64+0x2c] ;  /* 0x00002c040a172981 */ /* 0x000f22000c1e1900 */
[----:B------:R-:W-:-:S03]  /*04a0*/  @P1 LOP3.LUT R4, R4, R25, RZ, 0x3c, !PT ;  /* 0x0000001904041212 */ /* 0x000fc600078e3cff */
[----:B------:R-:W4:Y:S01]  /*04b0*/  @P2 LDG.E R25, desc[UR4][R10.64+0x34] ;  /* 0x000034040a192981 */ /* 0x000f22000c1e1900 */
[----:B--2---:R-:W-:-:S03]  /*04c0*/  @!P0 LOP3.LUT R5, R5, R18, RZ, 0x3c, !PT ;  /* 0x0000001205058212 */ /* 0x004fc600078e3cff */
[----:B------:R-:W2:Y:S01]  /*04d0*/  @P1 LDG.E R18, desc[UR4][R10.64+0x1c] ;  /* 0x00001c040a121981 */ /* 0x000ea2000c1e1900 */
[----:B---3--:R-:W-:-:S03]  /*04e0*/  @P1 LOP3.LUT R3, R3, R20, RZ, 0x3c, !PT ;  /* 0x0000001403031212 */ /* 0x008fc600078e3cff */
[----:B------:R-:W3:Y:S01]  /*04f0*/  @P2 LDG.E R20, desc[UR4][R10.64+0x30] ;  /* 0x000030040a142981 */ /* 0x000ee2000c1e1900 */
[----:B----4-:R-:W-:-:S03]  /*0500*/  @P2 LOP3.LUT R3, R3, R22, RZ, 0x3c, !PT ;  /* 0x0000001603032212 */ /* 0x010fc600078e3cff */
[----:B------:R-:W4:Y:S01]  /*0510*/  @P3 LDG.E R22, desc[UR4][R10.64+0x4c] ;  /* 0x00004c040a163981 */ /* 0x000f22000c1e1900 */
[----:B------:R-:W-:-:S04]  /*0520*/  @P3 LOP3.LUT R15, R15, R28, RZ, 0x3c, !PT ;  /* 0x0000001c0f0f3212 */ /* 0x000fc800078e3cff */
[----:B------:R-:W-:Y:S02]  /*0530*/  @P4 LOP3.LUT R15, R15, R26, RZ, 0x3c, !PT ;  /* 0x0000001a0f0f4212 */ /* 0x000fe400078e3cff */
[----:B------:R-:W-:Y:S01]  /*0540*/  @P1 LOP3.LUT R2, R2, R21, RZ, 0x3c, !PT ;  /* 0x0000001502021212 */ /* 0x000fe200078e3cff */
[----:B------:R-:W4:Y:S04]  /*0550*/  @P5 LDG.E R26, desc[UR4][R10.64+0x64] ;  /* 0x000064040a1a5981 */ /* 0x000f28000c1e1900 */
[----:B------:R-:W4:Y:S01]  /*0560*/  @P3 LDG.E R21, desc[UR4][R10.64+0x40] ;  /* 0x000040040a153981 */ /* 0x000f22000c1e1900 */
[----:B------:R-:W-:Y:S02]  /*0570*/  @P2 LOP3.LUT R4, R4, R23, RZ, 0x3c, !PT ;  /* 0x0000001704042212 */ /* 0x000fe400078e3cff */
[----:B------:R-:W-:Y:S01]  /*0580*/  @P2 LOP3.LUT R2, R2, R25, RZ, 0x3c, !PT ;  /* 0x0000001902022212 */ /* 0x000fe200078e3cff */
[----:B------:R-:W4:Y:S04]  /*0590*/  @P3 LDG.E R23, desc[UR4][R10.64+0x48] ;  /* 0x000048040a173981 */ /* 0x000f28000c1e1900 */
[----:B------:R-:W4:Y:S01]  /*05a0*/  @P4 LDG.E R25, desc[UR4][R10.64+0x54] ;  /* 0x000054040a194981 */ /* 0x000f22000c1e1900 */
[----:B--2---:R-:W-:-:S03]  /*05b0*/  @P1 LOP3.LUT R5, R5, R18, RZ, 0x3c, !PT ;  /* 0x0000001205051212 */ /* 0x004fc600078e3cff */
[----:B------:R-:W2:Y:S01]  /*05c0*/  @P3 LDG.E R18, desc[UR4][R10.64+0x44] ;  /* 0x000044040a123981 */ /* 0x000ea2000c1e1900 */
[----:B---3--:R-:W-:-:S03]  /*05d0*/  @P2 LOP3.LUT R5, R5, R20, RZ, 0x3c, !PT ;  /* 0x0000001405052212 */ /* 0x008fc600078e3cff */
[----:B------:R-:W3:Y:S01]  /*05e0*/  @P4 LDG.E R20, desc[UR4][R10.64+0x58] ;  /* 0x000058040a144981 */ /* 0x000ee2000c1e1900 */
[----:B----4-:R-:W-:-:S03]  /*05f0*/  @P3 LOP3.LUT R3, R3, R22, RZ, 0x3c, !PT ;  /* 0x0000001603033212 */ /* 0x010fc600078e3cff */
[----:B------:R-:W4:Y:S01]  /*0600*/  @P4 LDG.E R22, desc[UR4][R10.64+0x60] ;  /* 0x000060040a164981 */ /* 0x000f22000c1e1900 */
[----:B------:R-:W-:Y:S02]  /*0610*/  LOP3.LUT P0, RZ, R24, 0x80, RZ, 0xc0, !PT ;  /* 0x0000008018ff7812 */ /* 0x000fe4000780c0ff */
[----:B------:R-:W-:Y:S02]  /*0620*/  @P5 LOP3.LUT R15, R15, R26, RZ, 0x3c, !PT ;  /* 0x0000001a0f0f5212 */ /* 0x000fe400078e3cff */
[----:B------:R-:W4:Y:S01]  /*0630*/  @P6 LDG.E R26, desc[UR4][R10.64+0x78] ;  /* 0x000078040a1a6981 */ /* 0x000f22000c1e1900 */
[----:B------:R-:W-:-:S03]  /*0640*/  @P3 LOP3.LUT R4, R4, R21, RZ, 0x3c, !PT ;  /* 0x0000001504043212 */ /* 0x000fc600078e3cff */
[----:B------:R-:W4:Y:S01]  /*0650*/  @P4 LDG.E R21, desc[UR4][R10.64+0x5c] ;  /* 0x00005c040a154981 */ /* 0x000f22000c1e1900 */
[----:B------:R-:W-:-:S03]  /*0660*/  @P3 LOP3.LUT R2, R2, R23, RZ, 0x3c, !PT ;  /* 0x0000001702023212 */ /* 0x000fc600078e3cff */
[----:B------:R-:W4:Y:S01]  /*0670*/  @P5 LDG.E R23, desc[UR4][R10.64+0x68] ;  /* 0x000068040a175981 */ /* 0x000f22000c1e1900 */
[----:B------:R-:W-:-:S03]  /*0680*/  @P4 LOP3.LUT R4, R4, R25, RZ, 0x3c, !PT ;  /* 0x0000001904044212 */ /* 0x000fc600078e3cff */
[----:B------:R-:W4:Y:S01]  /*0690*/  @P5 LDG.E R25, desc[UR4][R10.64+0x70] ;  /* 0x000070040a195981 */ /* 0x000f22000c1e1900 */
[----:B--2---:R-:W-:-:S03]  /*06a0*/  @P3 LOP3.LUT R5, R5, R18, RZ, 0x3c, !PT ;  /* 0x0000001205053212 */ /* 0x004fc600078e3cff */
[----:B------:R-:W2:Y:S01]  /*06b0*/  @P5 LDG.E R18, desc[UR4][R10.64+0x6c] ;  /* 0x00006c040a125981 */ /* 0x000ea2000c1e1900 */
[----:B---3--:R-:W-:-:S03]  /*06c0*/  @P4 LOP3.LUT R5, R5, R20, RZ, 0x3c, !PT ;  /* 0x0000001405054212 */ /* 0x008fc600078e3cff */
[----:B------:R-:W3:Y:S01]  /*06d0*/  @P5 LDG.E R20, desc[UR4][R10.64+0x74] ;  /* 0x000074040a145981 */ /* 0x000ee2000c1e1900 */
[----:B----4-:R-:W-:-:S03]  /*06e0*/  @P4 LOP3.LUT R3, R3, R22, RZ, 0x3c, !PT ;  /* 0x0000001603034212 */ /* 0x010fc600078e3cff */
[----:B------:R-:W4:Y:S01]  /*06f0*/  @P0 LDG.E R22, desc[UR4][R10.64+0x8c] ;  /* 0x00008c040a160981 */ /* 0x000f22000c1e1900 */
[----:B------:R-:W-:-:S03]  /*0700*/  @P6 LOP3.LUT R15, R15, R26, RZ, 0x3c, !PT ;  /* 0x0000001a0f0f6212 */ /* 0x000fc600078e3cff */
        /* <DEDUP_REMOVED lines=13> */
[----:B------:R-:W-:Y:S02]  /*07e0*/  @P6 LOP3.LUT R4, R4, R27, RZ, 0x3c, !PT ;  /* 0x0000001b04046212 */ /* 0x000fe400078e3cff */
[----:B------:R-:W-:Y:S02]  /*07f0*/  @P6 LOP3.LUT R2, R2, R21, RZ, 0x3c, !PT ;  /* 0x0000001502026212 */ /* 0x000fe400078e3cff */
[----:B------:R-:W-:Y:S02]  /*0800*/  @P0 LOP3.LUT R4, R4, R23, RZ, 0x3c, !PT ;  /* 0x0000001704040212 */ /* 0x000fe400078e3cff */
[----:B------:R-:W-:Y:S02]  /*0810*/  @P0 LOP3.LUT R2, R2, R25, RZ, 0x3c, !PT ;  /* 0x0000001902020212 */ /* 0x000fe400078e3cff */
[----:B--2---:R-:W-:Y:S02]  /*0820*/  @P6 LOP3.LUT R5, R5, R18, RZ, 0x3c, !PT ;  /* 0x0000001205056212 */ /* 0x004fe400078e3cff */
[----:B---3--:R-:W-:-:S02]  /*0830*/  @P6 LOP3.LUT R3, R3, R20, RZ, 0x3c, !PT ;  /* 0x0000001403036212 */ /* 0x008fc400078e3cff */
[----:B----4-:R-:W-:Y:S02]  /*0840*/  @P0 LOP3.LUT R5, R5, R22, RZ, 0x3c, !PT ;  /* 0x0000001605050212 */ /* 0x010fe400078e3cff */
[----:B------:R-:W-:Y:S02]  /*0850*/  @P0 LOP3.LUT R3, R3, R26, RZ, 0x3c, !PT ;  /* 0x0000001a03030212 */ /* 0x000fe400078e3cff */
[----:B------:R-:W-:-:S13]  /*0860*/  R2P PR, R24.B1, 0x7f ;  /* 0x0000007f18007804 */ /* 0x000fda0000001000 */
[----:B------:R-:W2:Y:S04]  /*0870*/  @P0 LDG.E R18, desc[UR4][R10.64+0xa0] ;  /* 0x0000a0040a120981 */ /* 0x000ea8000c1e1900 */
[----:B------:R-:W3:Y:S04]  /*0880*/  @P1 LDG.E R22, desc[UR4][R10.64+0xb4] ;  /* 0x0000b4040a161981 */ /* 0x000ee8000c1e1900 */
[----:B------:R-:W4:Y:S04]  /*0890*/  @P2 LDG.E R26, desc[UR4][R10.64+0xc8] ;  /* 0x0000c8040a1a2981 */ /* 0x000f28000c1e1900 */
[----:B------:R-:W4:Y:S04]  /*08a0*/  @P3 LDG.E R28, desc[UR4][R10.64+0xdc] ;  /* 0x0000dc040a1c3981 */ /* 0x000f28000c1e1900 */
[----:B------:R-:W4:Y:S04]  /*08b0*/  @P0 LDG.E R23, desc[UR4][R10.64+0xa4] ;  /* 0x0000a4040a170981 */ /* 0x000f28000c1e1900 */
[----:B------:R-:W4:Y:S04]  /*08c0*/  @P0 LDG.E R20, desc[UR4][R10.64+0xa8] ;  /* 0x0000a8040a140981 */ /* 0x000f28000c1e1900 */
[----:B------:R-:W4:Y:S04]  /*08d0*/  @P4 LDG.E R25, desc[UR4][R10.64+0xf0] ;  /* 0x0000f0040a194981 */ /* 0x000f28000c1e1900 */
        /* <DEDUP_REMOVED lines=21> */
[----:B------:R-:W-:Y:S02]  /*0a30*/  LOP3.LUT P0, RZ, R24, 0x8000, RZ, 0xc0, !PT ;  /* 0x0000800018ff7812 */ /* 0x000fe4000780c0ff */
[----:B----4-:R-:W-:Y:S01]  /*0a40*/  @P5 LOP3.LUT R15, R15, R26, RZ, 0x3c, !PT ;  /* 0x0000001a0f0f5212 */ /* 0x010fe200078e3cff */
[----:B------:R-:W4:Y:S04]  /*0a50*/  @P3 LDG.E R24, desc[UR4][R10.64+0xe4] ;  /* 0x0000e4040a183981 */ /* 0x000f28000c1e1900 */
[----:B------:R-:W2:Y:S01]  /*0a60*/  @P6 LDG.E R26, desc[UR4][R10.64+0x118] ;  /* 0x000118040a1a6981 */ /* 0x000ea2000c1e1900 */
        /* <DEDUP_REMOVED lines=8> */
[----:B---3--:R-:W-:-:S03]  /*0af0*/  @P2 LOP3.LUT R3, R3, R22, RZ, 0x3c, !PT ;  /* 0x0000001603032212 */ /* 0x008fc600078e3cff */
[----:B------:R-:W3:Y:S01]  /*0b00*/  @P4 LDG.E R22, desc[UR4][R10.64+0x100] ;  /* 0x000100040a164981 */ /* 0x000ee2000c1e1900 */
[----:B--2---:R-:W-:-:S03]  /*0b10*/  @P6 LOP3.LUT R15, R15, R26, RZ, 0x3c, !PT ;  /* 0x0000001a0f0f6212 */ /* 0x004fc600078e3cff */
[----:B------:R-:W2:Y:S01]  /*0b20*/  @P0 LDG.E R26, desc[UR4][R10.64+0x12c] ;  /* 0x00012c040a1a0981 */ /* 0x000ea2000c1e1900 */
[----:B----4-:R-:W-:-:S03]  /*0b30*/  @P2 LOP3.LUT R2, R2, R23, RZ, 0x3c, !PT ;  /* 0x0000001702022212 */ /* 0x010fc600078e3cff */
[----:B------:R-:W4:Y:S01]  /*0b40*/  @P4 LDG.E R23, desc[UR4][R10.64+0xfc] ;  /* 0x0000fc040a174981 */ /* 0x000f22000c1e1900 */
[----:B------:R-:W-:-:S03]  /*0b50*/  @P2 LOP3.LUT R5, R5, R20, RZ, 0x3c, !PT ;  /* 0x0000001405052212 */ /* 0x000fc600078e3cff */
[----:B------:R-:W4:Y:S01]  /*0b60*/  @P4 LDG.E R20, desc[UR4][R10.64+0xf8] ;  /* 0x0000f8040a144981 */ /* 0x000f22000c1e1900 */
[----:B------:R-:W-:Y:S02]  /*0b70*/  @P3 LOP3.LUT R2, R2, R27, RZ, 0x3c, !PT ;  /* 0x0000001b02023212 */ /* 0x000fe400078e3cff */
[----:B------:R-:W-:Y:S01]  /*0b80*/  @P3 LOP3.LUT R4, R4, R25, RZ, 0x3c, !PT ;  /* 0x0000001904043212 */ /* 0x000fe200078e3cff */
[----:B------:R-:W4:Y:S01]  /*0b90*/  @P5 LDG.E R27, desc[UR4][R10.64+0x110] ;  /* 0x000110040a1b5981 */ /* 0x000f22000c1e1900 */
[----:B------:R-:W-:-:S03]  /*0ba0*/  @P3 LOP3.LUT R5, R5, R24, RZ, 0x3c, !PT ;  /* 0x0000001805053212 */ /* 0x000fc600078e3cff */
[----:B------:R-:W4:Y:S04]  /*0bb0*/  @P5 LDG.E R25, desc[UR4][R10.64+0x108] ;  /* 0x000108040a195981 */ /* 0x000f28000c1e1900 */
        /* <DEDUP_REMOVED lines=19> */
[----:B------:R-:W-:-:S05]  /*0cf0*/  VIADD R19, R19, 0x10 ;  /* 0x0000001013137836 */ /* 0x000fca0000000000 */
[----:B------:R-:W-:Y:S02]  /*0d00*/  ISETP.NE.AND P1, PT, R19, 0x20, PT ;  /* 0x000000201300780c */ /* 0x000fe40003f25270 */
[----:B------:R-:W-:Y:S02]  /*0d10*/  @P5 LOP3.LUT R3, R3, R18, RZ, 0x3c, !PT ;  /* 0x0000001203035212 */ /* 0x000fe400078e3cff */
[----:B------:R-:W-:Y:S02]  /*0d20*/  @P6 LOP3.LUT R4, R4, R21, RZ, 0x3c, !PT ;  /* 0x0000001504046212 */ /* 0x000fe400078e3cff */
[----:B---3--:R-:W-:-:S04]  /*0d30*/  @P6 LOP3.LUT R3, R3, R22, RZ, 0x3c, !PT ;  /* 0x0000001603036212 */ /* 0x008fc800078e3cff */
[----:B--2---:R-:W-:Y:S02]  /*0d40*/  @P0 LOP3.LUT R3, R3, R26, RZ, 0x3c, !PT ;  /* 0x0000001a03030212 */ /* 0x004fe400078e3cff */
[----:B----4-:R-:W-:Y:S02]  /*0d50*/  @P6 LOP3.LUT R2, R2, R23, RZ, 0x3c, !PT ;  /* 0x0000001702026212 */ /* 0x010fe400078e3cff */
[----:B------:R-:W-:Y:S02]  /*0d60*/  @P6 LOP3.LUT R5, R5, R20, RZ, 0x3c, !PT ;  /* 0x0000001405056212 */ /* 0x000fe400078e3cff */
[----:B------:R-:W-:Y:S02]  /*0d70*/  @P0 LOP3.LUT R2, R2, R27, RZ, 0x3c, !PT ;  /* 0x0000001b02020212 */ /* 0x000fe400078e3cff */
[----:B------:R-:W-:Y:S02]  /*0d80*/  @P0 LOP3.LUT R4, R4, R25, RZ, 0x3c, !PT ;  /* 0x0000001904040212 */ /* 0x000fe400078e3cff */
[----:B------:R-:W-:Y:S01]  /*0d90*/  @P0 LOP3.LUT R5, R5, R24, RZ, 0x3c, !PT ;  /* 0x0000001805050212 */ /* 0x000fe200078e3cff */
[----:B------:R-:W-:Y:S06]  /*0da0*/  @P1 BRA `(.L_x_58) ;  /* 0xfffffff400481947 */ /* 0x000fec000383ffff */
[----:B------:R-:W-:-:S05]  /*0db0*/  VIADD R17, R17, 0x1 ;  /* 0x0000000111117836 */ /* 0x000fca0000000000 */
[----:B------:R-:W-:-:S13]  /*0dc0*/  ISETP.NE.AND P0, PT, R17, 0x5, PT ;  /* 0x000000051100780c */ /* 0x000fda0003f05270 */
[----:B------:R-:W-:Y:S05]  /*0dd0*/  @P0 BRA `(.L_x_59) ;  /* 0xfffffff400300947 */ /* 0x000fea000383ffff */
[----:B------:R1:W-:Y:S01]  /*0de0*/  STG.E.64 desc[UR4][R6.64+0x8], R4 ;  /* 0x0000080406007986 */ /* 0x0003e2000c101b04 */
[----:B------:R-:W-:Y:S01]  /*0df0*/  VIADD R14, R14, 0x1 ;  /* 0x000000010e0e7836 */ /* 0x000fe20000000000 */
[----:B------:R-:W-:Y:S02]  /*0e00*/  LOP3.LUT R11, R13, 0x3, RZ, 0xc0, !PT ;  /* 0x000000030d0b7812 */ /* 0x000fe400078ec0ff */
[----:B------:R1:W-:Y:S02]  /*0e10*/  STG.E.64 desc[UR4][R6.64+0x10], R2 ;  /* 0x0000100206007986 */ /* 0x0003e4000c101b04 */
[----:B------:R-:W-:Y:S02]  /*0e20*/  ISETP.GE.U32.AND P0, PT, R14, R11, PT ;  /* 0x0000000b0e00720c */ /* 0x000fe40003f06070 */
[----:B------:R1:W-:Y:S11]  /*0e30*/  STG.E desc[UR4][R6.64+0x4], R15 ;  /* 0x0000040f06007986 */ /* 0x0003f6000c101904 */
[----:B------:R-:W-:Y:S05]  /*0e40*/  @!P0 BRA `(.L_x_60) ;  /* 0xfffffff400048947 */ /* 0x000fea000383ffff */
.L_x_57:
[----:B------:R-:W-:Y:S05]  /*0e50*/  BSYNC.RECONVERGENT B1 ;  /* 0x0000000000017941 */ /* 0x000fea0003800200 */
.L_x_56:
[C---:B------:R-:W-:Y:S01]  /*0e60*/  ISETP.GT.U32.AND P0, PT, R13.reuse, 0x3, PT ;  /* 0x000000030d00780c */ /* 0x040fe20003f04070 */
[----:B------:R-:W-:Y:S01]  /*0e70*/  VIADD R12, R12, 0x1 ;  /* 0x000000010c0c7836 */ /* 0x000fe20000000000 */
[--C-:B------:R-:W-:Y:S02]  /*0e80*/  SHF.R.U64 R13, R13, 0x2, R0.reuse ;  /* 0x000000020d0d7819 */ /* 0x100fe40000001200 */
[----:B------:R-:W-:Y:S02]  /*0e90*/  ISETP.GT.U32.AND.EX P0, PT, R0, RZ, PT, P0 ;  /* 0x000000ff0000720c */ /* 0x000fe40003f04100 */
[----:B------:R-:W-:-:S11]  /*0ea0*/  SHF.R.U32.HI R0, RZ, 0x2, R0 ;  /* 0x00000002ff007819 */ /* 0x000fd60000011600 */
[----:B------:R-:W-:Y:S05]  /*0eb0*/  @P0 BRA `(.L_x_61) ;  /* 0xfffffff000c80947 */ /* 0x000fea000383ffff */
.L_x_55:
[----:B------:R-:W-:Y:S05]  /*0ec0*/  BSYNC.RECONVERGENT B0 ;  /* 0x0000000000007941 */ /* 0x000fea0003800200 */
.L_x_54:
[----:B------:R-:W-:Y:S04]  /*0ed0*/  STG.E.64 desc[UR4][R6.64+0x18], RZ ;  /* 0x000018ff06007986 */ /* 0x000fe8000c101b04 */
[----:B------:R-:W-:Y:S04]  /*0ee0*/  STG.E desc[UR4][R6.64+0x20], RZ ;  /* 0x000020ff06007986 */ /* 0x000fe8000c101904 */
[----:B------:R-:W-:Y:S01]  /*0ef0*/  STG.E.64 desc[UR4][R6.64+0x28], RZ ;  /* 0x000028ff06007986 */ /* 0x000fe2000c101b04 */
[----:B------:R-:W-:Y:S05]  /*0f00*/  EXIT ;  /* 0x000000000000794d */ /* 0x000fea0003800000 */
.L_x_62:
        /* <DEDUP_REMOVED lines=15> */
.L_x_71:


//--------------------- .nv.global.init           --------------------------
	.section	.nv.global.init,"aw",@progbits
	.align	4
.nv.global.init:
	.type		mrg32k3aM1SubSeq,@object
	.size		mrg32k3aM1SubSeq,(mrg32k3aM2SubSeq - mrg32k3aM1SubSeq)
mrg32k3aM1SubSeq:
        /*0000*/ 	.byte	0x0b, 0xcc, 0xee, 0x04, 0x73, 0x29, 0x8b, 0x6f, 0xf6, 0x53, 0x03, 0xf6, 0x23, 0xf6, 0xea, 0xda
        /* <DEDUP_REMOVED lines=125> */
	.type		mrg32k3aM2SubSeq,@object
	.size		mrg32k3aM2SubSeq,(mrg32k3aM1 - mrg32k3aM2SubSeq)
mrg32k3aM2SubSeq:
        /* <DEDUP_REMOVED lines=126> */
	.type		mrg32k3aM1,@object
	.size		mrg32k3aM1,(mrg32k3aM1Seq - mrg32k3aM1)
mrg32k3aM1:
        /* <DEDUP_REMOVED lines=144> */
	.type		mrg32k3aM1Seq,@object
	.size		mrg32k3aM1Seq,(mrg32k3aM2 - mrg32k3aM1Seq)
mrg32k3aM1Seq:
        /* <DEDUP_REMOVED lines=144> */
	.type		mrg32k3aM2,@object
	.size		mrg32k3aM2,(mrg32k3aM2Seq - mrg32k3aM2)
mrg32k3aM2:
        /* <DEDUP_REMOVED lines=144> */
	.type		mrg32k3aM2Seq,@object
	.size		mrg32k3aM2Seq,(precalc_xorwow_matrix - mrg32k3aM2Seq)
mrg32k3aM2Seq:
        /* <DEDUP_REMOVED lines=144> */
	.type		precalc_xorwow_matrix,@object
	.size		precalc_xorwow_matrix,(precalc_xorwow_offset_matrix - precalc_xorwow_matrix)
precalc_xorwow_matrix:
        /* <DEDUP_REMOVED lines=6400> */
	.type		precalc_xorwow_offset_matrix,@object
	.size		precalc_xorwow_offset_matrix,(.L_1 - precalc_xorwow_offset_matrix)
precalc_xorwow_offset_matrix:
        /* <DEDUP_REMOVED lines=6400> */
.L_1:


//--------------------- .nv.shared.condition_icm3 --------------------------
	.section	.nv.shared.condition_icm3,"aw",@nobits
	.sectionflags	@""
	.align	16
.nv.shared.condition_icm3:
	.zero		2304


//--------------------- .nv.shared.reserved.0     --------------------------
	.section	.nv.shared.reserved.0,"aw",@nobits
	.weak		__nv_reservedSMEM_offset_0_alias
	.size		__nv_reservedSMEM_offset_0_alias, 0, 64
	.other		__nv_reservedSMEM_offset_0_alias,@"STO_CUDA_RESERVED_SHARED STV_DEFAULT"
__nv_reservedSMEM_offset_0_alias:
	.zero		0
	.zero		64


//--------------------- .nv.shared.condition_icm2 --------------------------
	.section	.nv.shared.condition_icm2,"aw",@nobits
	.sectionflags	@""
	.align	16
	.zero		1024


//--------------------- .nv.shared.condition_icm  --------------------------
	.section	.nv.shared.condition_icm,"aw",@nobits
	.sectionflags	@""
	.align	16
	.zero		1024


//--------------------- .nv.shared.vec_add        --------------------------
	.section	.nv.shared.vec_add,"aw",@nobits
	.sectionflags	@""
	.align	16
	.zero		1024


//--------------------- .nv.shared.veccost2       --------------------------
	.section	.nv.shared.veccost2,"aw",@nobits
	.sectionflags	@""
	.align	16
	.zero		1024


//--------------------- .nv.shared.veccost        --------------------------
	.section	.nv.shared.veccost,"aw",@nobits
	.sectionflags	@""
	.align	16
.nv.shared.veccost:
	.zero		1536


//--------------------- .nv.shared.perturb        --------------------------
	.section	.nv.shared.perturb,"aw",@nobits
	.sectionflags	@""
	.align	16
.nv.shared.perturb:
	.zero		1040


//--------------------- .nv.shared.setup_kernel   --------------------------
	.section	.nv.shared.setup_kernel,"aw",@nobits
	.sectionflags	@""
	.align	16
	.zero		1024


//--------------------- .nv.constant0.condition_icm3 --------------------------
	.section	.nv.constant0.condition_icm3,"a",@progbits
	.sectionflags	@""
	.align	4
.nv.constant0.condition_icm3:
	.zero		932


//--------------------- .nv.constant0.condition_icm2 --------------------------
	.section	.nv.constant0.condition_icm2,"a",@progbits
	.sectionflags	@""
	.align	4
.nv.constant0.condition_icm2:
	.zero		928


//--------------------- .nv.constant0.condition_icm --------------------------
	.section	.nv.constant0.condition_icm,"a",@progbits
	.sectionflags	@""
	.align	4
.nv.constant0.condition_icm:
	.zero		928


//--------------------- .nv.constant0.vec_add     --------------------------
	.section	.nv.constant0.vec_add,"a",@progbits
	.sectionflags	@""
	.align	4
.nv.constant0.vec_add:
	.zero		920


//--------------------- .nv.constant0.veccost2    --------------------------
	.section	.nv.constant0.veccost2,"a",@progbits
	.sectionflags	@""
	.align	4
.nv.constant0.veccost2:
	.zero		940


//--------------------- .nv.constant0.veccost     --------------------------
	.section	.nv.constant0.veccost,"a",@progbits
	.sectionflags	@""
	.align	4
.nv.constant0.veccost:
	.zero		936


//--------------------- .nv.constant0.perturb     --------------------------
	.section	.nv.constant0.perturb,"a",@progbits
	.sectionflags	@""
	.align	4
.nv.constant0.perturb:
	.zero		924


//--------------------- .nv.constant0.setup_kernel --------------------------
	.section	.nv.constant0.setup_kernel,"a",@progbits
	.sectionflags	@""
	.align	4
.nv.constant0.setup_kernel:
	.zero		912


//--------------------- SYMBOLS --------------------------

	.type		.nv.reservedSmem.offset0,@object
	.size		.nv.reservedSmem.offset0,0x4
	.type		.nv.reservedSmem.cap,@object
	.size		.nv.reservedSmem.cap,0x4
